def attn_fwd(
    Q,
    K,
    V,
    Out,
    Lse,
    sm_scale,
    stride_qz,
    stride_qh,
    stride_qm,
    stride_qk,
    stride_kz,
    stride_kh,
    stride_kn,
    stride_kk,
    stride_vz,
    stride_vh,
    stride_vn,
    stride_vk,
    stride_oz,
    stride_oh,
    stride_om,
    stride_ok,
    seqlen_q,
    seqlen_k,
    BLOCK_M: tl.constexpr,
    BLOCK_N: tl.constexpr,
    HEAD_DIM: tl.constexpr,
    CAUSAL: tl.constexpr,
):
    start_m = tl.program_id(0)
    off_hz = tl.program_id(1)
    q_off = off_hz * stride_qh
    k_off = off_hz * stride_kh
    v_off = off_hz * stride_vh
    offs_m = start_m * BLOCK_M + tl.arange(0, BLOCK_M)
    offs_d = tl.arange(0, HEAD_DIM)
    offs_n = tl.arange(0, BLOCK_N)
    q_ptrs = Q + q_off + offs_m[:, None] * stride_qm + offs_d[None, :] * stride_qk
    k_ptrs = K + k_off + offs_d[:, None] * stride_kk + offs_n[None, :] * stride_kn
    v_ptrs = V + v_off + offs_n[:, None] * stride_vn + offs_d[None, :] * stride_vk
    m_i = tl.full([BLOCK_M], float("-inf"), dtype=tl.float32)
    l_i = tl.zeros([BLOCK_M], dtype=tl.float32) + 1.0
    acc = tl.zeros([BLOCK_M, HEAD_DIM], dtype=tl.float32)
    q = tl.load(q_ptrs)
    acc, l_i, m_i = _attn_fwd_inner(
        acc,
        l_i,
        m_i,
        q,
        k_ptrs,
        v_ptrs,
        sm_scale,
        stride_kn,
        stride_vn,
        start_m,
        seqlen_k,
        BLOCK_M,
        BLOCK_N,
        HEAD_DIM,
        CAUSAL,
    )
    acc = acc / l_i[:, None]
    lse = m_i + tl.math.log2(l_i) / 1.4426950408889634
    o_ptrs = (
        Out
        + off_hz * stride_oh
        + offs_m[:, None] * stride_om
        + offs_d[None, :] * stride_ok
    )
    tl.store(o_ptrs, acc.to(Out.dtype.element_ty))
    tl.store(Lse + off_hz * seqlen_q + offs_m, lse)

# config = {"BLOCK_M": 64, "BLOCK_N": 32, "HEAD_DIM": 16, "arch": "sm_80", "causal": true, "dtype": "bf16", "num_stages": 2, "num_warps": 4}
# arch = sm_80


// ===== COMPILED SASS (sm_80) =====

	.target	sm_80

	.elftype	@"ET_EXEC"


//--------------------- .note.nv.tkinfo           --------------------------
	.section	.note.nv.tkinfo,"",@"SHT_NOTE"
	.sectionflags	@"SHF_NOTE_NV_TKINFO"
	.tkinfo
        /*0018*/ 	.word	0x00000002
        /*0030*/ 	.string	""
        /*0030*/ 	.string	"ptxas"
        /*0030*/ 	.string	"Cuda compilation tools, release 13.0, V13.0.88"
        /*0030*/ 	.string	"Build cuda_13.0.r13.0/compiler.36424714_0"
        /*0030*/ 	.string	"-v  -suppress-debug-info  -lineinfo  -arch sm_80 "



//--------------------- .note.nv.cuinfo           --------------------------
	.section	.note.nv.cuinfo,"",@"SHT_NOTE"
	.sectionflags	@"SHF_NOTE_NV_CUINFO"
        /*0018*/ 	.short	0x0002
        /*001a*/ 	.short	0x0050
        /*001c*/ 	.short	0x0082
	.zero		2


//--------------------- .nv.info                  --------------------------
	.section	.nv.info,"",@"SHT_CUDA_INFO"
	.align	4


	//----- nvinfo : EIATTR_REGCOUNT
	.align		4
        /*0000*/ 	.byte	0x04, 0x2f
        /*0002*/ 	.short	(.L_2 - .L_1)
	.align		4
.L_1:
        /*0004*/ 	.word	index@(attn_fwd)
        /*0008*/ 	.word	0x00000048


	//----- nvinfo : EIATTR_FRAME_SIZE
	.align		4
.L_2:
        /*000c*/ 	.byte	0x04, 0x11
        /*000e*/ 	.short	(.L_4 - .L_3)
	.align		4
.L_3:
        /*0010*/ 	.word	index@(attn_fwd)
        /*0014*/ 	.word	0x00000000


	//----- nvinfo : EIATTR_MIN_STACK_SIZE
	.align		4
.L_4:
        /*0018*/ 	.byte	0x04, 0x12
        /*001a*/ 	.short	(.L_6 - .L_5)
	.align		4
.L_5:
        /*001c*/ 	.word	index@(attn_fwd)
        /*0020*/ 	.word	0x00000000
.L_6:


//--------------------- .nv.info.attn_fwd         --------------------------
	.section	.nv.info.attn_fwd,"",@"SHT_CUDA_INFO"
	.sectionflags	@""
	.align	4


	//----- nvinfo : EIATTR_CUDA_API_VERSION
	.align		4
        /*0000*/ 	.byte	0x04, 0x37
        /*0002*/ 	.short	(.L_8 - .L_7)
.L_7:
        /*0004*/ 	.word	0x00000082


	//----- nvinfo : EIATTR_SW2861232_WAR
	.align		4
.L_8:
        /*0008*/ 	.byte	0x01, 0x35
	.zero		2


	//----- nvinfo : EIATTR_PARAM_CBANK
	.align		4
        /*000c*/ 	.byte	0x04, 0x0a
        /*000e*/ 	.short	(.L_10 - .L_9)
	.align		4
.L_9:
        /*0010*/ 	.word	index@(.nv.constant0.attn_fwd)
        /*0014*/ 	.short	0x0160
        /*0016*/ 	.short	0x0088


	//----- nvinfo : EIATTR_CBANK_PARAM_SIZE
	.align		4
.L_10:
        /*0018*/ 	.byte	0x03, 0x19
        /*001a*/ 	.short	0x0088


	//----- nvinfo : EIATTR_KPARAM_INFO
	.align		4
        /*001c*/ 	.byte	0x04, 0x17
        /*001e*/ 	.short	(.L_12 - .L_11)
.L_11:
        /*0020*/ 	.word	0x00000000
        /*0024*/ 	.short	0x0019
        /*0026*/ 	.short	0x0080
        /*0028*/ 	.byte	0x00, 0xf4, 0x21, 0x00


	//----- nvinfo : EIATTR_KPARAM_INFO
	.align		4
.L_12:
        /*002c*/ 	.byte	0x04, 0x17
        /*002e*/ 	.short	(.L_14 - .L_13)
.L_13:
        /*0030*/ 	.word	0x00000000
        /*0034*/ 	.short	0x0018
        /*0036*/ 	.short	0x0078
        /*0038*/ 	.byte	0x00, 0xf4, 0x21, 0x00


	//----- nvinfo : EIATTR_KPARAM_INFO
	.align		4
.L_14:
        /*003c*/ 	.byte	0x04, 0x17
        /*003e*/ 	.short	(.L_16 - .L_15)
.L_15:
        /*0040*/ 	.word	0x00000000
        /*0044*/ 	.short	0x0017
        /*0046*/ 	.short	0x0070
        /*0048*/ 	.byte	0x00, 0xf0, 0x11, 0x00


	//----- nvinfo : EIATTR_KPARAM_INFO
	.align		4
.L_16:
        /*004c*/ 	.byte	0x04, 0x17
        /*004e*/ 	.short	(.L_18 - .L_17)
.L_17:
        /*0050*/ 	.word	0x00000000
        /*0054*/ 	.short	0x0016
        /*0056*/ 	.short	0x006c
        /*0058*/ 	.byte	0x00, 0xf0, 0x11, 0x00


	//----- nvinfo : EIATTR_KPARAM_INFO
	.align		4
.L_18:
        /*005c*/ 	.byte	0x04, 0x17
        /*005e*/ 	.short	(.L_20 - .L_19)
.L_19:
        /*0060*/ 	.word	0x00000000
        /*0064*/ 	.short	0x0015
        /*0066*/ 	.short	0x0068
        /*0068*/ 	.byte	0x00, 0xf0, 0x11, 0x00


	//----- nvinfo : EIATTR_KPARAM_INFO
	.align		4
.L_20:
        /*006c*/ 	.byte	0x04, 0x17
        /*006e*/ 	.short	(.L_22 - .L_21)
.L_21:
        /*0070*/ 	.word	0x00000000
        /*0074*/ 	.short	0x0014
        /*0076*/ 	.short	0x0064
        /*0078*/ 	.byte	0x00, 0xf0, 0x11, 0x00


	//----- nvinfo : EIATTR_KPARAM_INFO
	.align		4
.L_22:
        /*007c*/ 	.byte	0x04, 0x17
        /*007e*/ 	.short	(.L_24 - .L_23)
.L_23:
        /*0080*/ 	.word	0x00000000
        /*0084*/ 	.short	0x0013
        /*0086*/ 	.short	0x0060
        /*0088*/ 	.byte	0x00, 0xf0, 0x11, 0x00


	//----- nvinfo : EIATTR_KPARAM_INFO
	.align		4
.L_24:
        /*008c*/ 	.byte	0x04, 0x17
        /*008e*/ 	.short	(.L_26 - .L_25)
.L_25:
        /*0090*/ 	.word	0x00000000
        /*0094*/ 	.short	0x0012
        /*0096*/ 	.short	0x005c
        /*0098*/ 	.byte	0x00, 0xf0, 0x11, 0x00


	//----- nvinfo : EIATTR_KPARAM_INFO
	.align		4
.L_26:
        /*009c*/ 	.byte	0x04, 0x17
        /*009e*/ 	.short	(.L_28 - .L_27)
.L_27:
        /*00a0*/ 	.word	0x00000000
        /*00a4*/ 	.short	0x0011
        /*00a6*/ 	.short	0x0058
        /*00a8*/ 	.byte	0x00, 0xf0, 0x11, 0x00


	//----- nvinfo : EIATTR_KPARAM_INFO
	.align		4
.L_28:
        /*00ac*/ 	.byte	0x04, 0x17
        /*00ae*/ 	.short	(.L_30 - .L_29)
.L_29:
        /*00b0*/ 	.word	0x00000000
        /*00b4*/ 	.short	0x0010
        /*00b6*/ 	.short	0x0054
        /*00b8*/ 	.byte	0x00, 0xf0, 0x11, 0x00


	//----- nvinfo : EIATTR_KPARAM_INFO
	.align		4
.L_30:
        /*00bc*/ 	.byte	0x04, 0x17
        /*00be*/ 	.short	(.L_32 - .L_31)
.L_31:
        /*00c0*/ 	.word	0x00000000
        /*00c4*/ 	.short	0x000f
        /*00c6*/ 	.short	0x0050
        /*00c8*/ 	.byte	0x00, 0xf0, 0x11, 0x00


	//----- nvinfo : EIATTR_KPARAM_INFO
	.align		4
.L_32:
        /*00cc*/ 	.byte	0x04, 0x17
        /*00ce*/ 	.short	(.L_34 - .L_33)
.L_33:
        /*00d0*/ 	.word	0x00000000
        /*00d4*/ 	.short	0x000e
        /*00d6*/ 	.short	0x004c
        /*00d8*/ 	.byte	0x00, 0xf0, 0x11, 0x00


	//----- nvinfo : EIATTR_KPARAM_INFO
	.align		4
.L_34:
        /*00dc*/ 	.byte	0x04, 0x17
        /*00de*/ 	.short	(.L_36 - .L_35)
.L_35:
        /*00e0*/ 	.word	0x00000000
        /*00e4*/ 	.short	0x000d
        /*00e6*/ 	.short	0x0048
        /*00e8*/ 	.byte	0x00, 0xf0, 0x11, 0x00


	//----- nvinfo : EIATTR_KPARAM_INFO
	.align		4
.L_36:
        /*00ec*/ 	.byte	0x04, 0x17
        /*00ee*/ 	.short	(.L_38 - .L_37)
.L_37:
        /*00f0*/ 	.word	0x00000000
        /*00f4*/ 	.short	0x000c
        /*00f6*/ 	.short	0x0044
        /*00f8*/ 	.byte	0x00, 0xf0, 0x11, 0x00


	//----- nvinfo : EIATTR_KPARAM_INFO
	.align		4
.L_38:
        /*00fc*/ 	.byte	0x04, 0x17
        /*00fe*/ 	.short	(.L_40 - .L_39)
.L_39:
        /*0100*/ 	.word	0x00000000
        /*0104*/ 	.short	0x000b
        /*0106*/ 	.short	0x0040
        /*0108*/ 	.byte	0x00, 0xf0, 0x11, 0x00


	//----- nvinfo : EIATTR_KPARAM_INFO
	.align		4
.L_40:
        /*010c*/ 	.byte	0x04, 0x17
        /*010e*/ 	.short	(.L_42 - .L_41)
.L_41:
        /*0110*/ 	.word	0x00000000
        /*0114*/ 	.short	0x000a
        /*0116*/ 	.short	0x003c
        /*0118*/ 	.byte	0x00, 0xf0, 0x11, 0x00


	//----- nvinfo : EIATTR_KPARAM_INFO
	.align		4
.L_42:
        /*011c*/ 	.byte	0x04, 0x17
        /*011e*/ 	.short	(.L_44 - .L_43)
.L_43:
        /*0120*/ 	.word	0x00000000
        /*0124*/ 	.short	0x0009
        /*0126*/ 	.short	0x0038
        /*0128*/ 	.byte	0x00, 0xf0, 0x11, 0x00


	//----- nvinfo : EIATTR_KPARAM_INFO
	.align		4
.L_44:
        /*012c*/ 	.byte	0x04, 0x17
        /*012e*/ 	.short	(.L_46 - .L_45)
.L_45:
        /*0130*/ 	.word	0x00000000
        /*0134*/ 	.short	0x0008
        /*0136*/ 	.short	0x0034
        /*0138*/ 	.byte	0x00, 0xf0, 0x11, 0x00


	//----- nvinfo : EIATTR_KPARAM_INFO
	.align		4
.L_46:
        /*013c*/ 	.byte	0x04, 0x17
        /*013e*/ 	.short	(.L_48 - .L_47)
.L_47:
        /*0140*/ 	.word	0x00000000
        /*0144*/ 	.short	0x0007
        /*0146*/ 	.short	0x0030
        /*0148*/ 	.byte	0x00, 0xf0, 0x11, 0x00


	//----- nvinfo : EIATTR_KPARAM_INFO
	.align		4
.L_48:
        /*014c*/ 	.byte	0x04, 0x17
        /*014e*/ 	.short	(.L_50 - .L_49)
.L_49:
        /*0150*/ 	.word	0x00000000
        /*0154*/ 	.short	0x0006
        /*0156*/ 	.short	0x002c
        /*0158*/ 	.byte	0x00, 0xf0, 0x11, 0x00


	//----- nvinfo : EIATTR_KPARAM_INFO
	.align		4
.L_50:
        /*015c*/ 	.byte	0x04, 0x17
        /*015e*/ 	.short	(.L_52 - .L_51)
.L_51:
        /*0160*/ 	.word	0x00000000
        /*0164*/ 	.short	0x0005
        /*0166*/ 	.short	0x0028
        /*0168*/ 	.byte	0x00, 0xf0, 0x11, 0x00


	//----- nvinfo : EIATTR_KPARAM_INFO
	.align		4
.L_52:
        /*016c*/ 	.byte	0x04, 0x17
        /*016e*/ 	.short	(.L_54 - .L_53)
.L_53:
        /*0170*/ 	.word	0x00000000
        /*0174*/ 	.short	0x0004
        /*0176*/ 	.short	0x0020
        /*0178*/ 	.byte	0x00, 0xf4, 0x21, 0x00


	//----- nvinfo : EIATTR_KPARAM_INFO
	.align		4
.L_54:
        /*017c*/ 	.byte	0x04, 0x17
        /*017e*/ 	.short	(.L_56 - .L_55)
.L_55:
        /*0180*/ 	.word	0x00000000
        /*0184*/ 	.short	0x0003
        /*0186*/ 	.short	0x0018
        /*0188*/ 	.byte	0x00, 0xf4, 0x21, 0x00


	//----- nvinfo : EIATTR_KPARAM_INFO
	.align		4
.L_56:
        /*018c*/ 	.byte	0x04, 0x17
        /*018e*/ 	.short	(.L_58 - .L_57)
.L_57:
        /*0190*/ 	.word	0x00000000
        /*0194*/ 	.short	0x0002
        /*0196*/ 	.short	0x0010
        /*0198*/ 	.byte	0x00, 0xf4, 0x21, 0x00


	//----- nvinfo : EIATTR_KPARAM_INFO
	.align		4
.L_58:
        /*019c*/ 	.byte	0x04, 0x17
        /*019e*/ 	.short	(.L_60 - .L_59)
.L_59:
        /*01a0*/ 	.word	0x00000000
        /*01a4*/ 	.short	0x0001
        /*01a6*/ 	.short	0x0008
        /*01a8*/ 	.byte	0x00, 0xf4, 0x21, 0x00


	//----- nvinfo : EIATTR_KPARAM_INFO
	.align		4
.L_60:
        /*01ac*/ 	.byte	0x04, 0x17
        /*01ae*/ 	.short	(.L_62 - .L_61)
.L_61:
        /*01b0*/ 	.word	0x00000000
        /*01b4*/ 	.short	0x0000
        /*01b6*/ 	.short	0x0000
        /*01b8*/ 	.byte	0x00, 0xf4, 0x21, 0x00


	//----- nvinfo : EIATTR_MAXREG_COUNT
	.align		4
.L_62:
        /*01bc*/ 	.byte	0x03, 0x1b
        /*01be*/ 	.short	0x00ff


	//----- nvinfo : EIATTR_NUM_BARRIERS
	.align		4
        /*01c0*/ 	.byte	0x02, 0x4c
        /*01c2*/ 	.byte	0x01
	.zero		1


	//----- nvinfo : EIATTR_MERCURY_ISA_VERSION
	.align		4
        /*01c4*/ 	.byte	0x03, 0x5f
        /*01c6*/ 	.short	0x0000


	//----- nvinfo : EIATTR_COOP_GROUP_MASK_REGIDS
	.align		4
        /*01c8*/ 	.byte	0x04, 0x29
        /*01ca*/ 	.short	(.L_64 - .L_63)


	//   ....[0]....
.L_63:
        /*01cc*/ 	.word	0xffffffff


	//   ....[1]....
        /*01d0*/ 	.word	0xffffffff


	//   ....[2]....
        /*01d4*/ 	.word	0xffffffff


	//   ....[3]....
        /*01d8*/ 	.word	0xffffffff


	//   ....[4]....
        /*01dc*/ 	.word	0xffffffff


	//   ....[5]....
        /*01e0*/ 	.word	0xffffffff


	//   ....[6]....
        /*01e4*/ 	.word	0xffffffff


	//   ....[7]....
        /*01e8*/ 	.word	0xffffffff


	//----- nvinfo : EIATTR_COOP_GROUP_INSTR_OFFSETS
	.align		4
.L_64:
        /*01ec*/ 	.byte	0x04, 0x28
        /*01ee*/ 	.short	(.L_66 - .L_65)


	//   ....[0]....
.L_65:
        /*01f0*/ 	.word	0x00001080


	//   ....[1]....
        /*01f4*/ 	.word	0x000010b0


	//   ....[2]....
        /*01f8*/ 	.word	0x000012e0


	//   ....[3]....
        /*01fc*/ 	.word	0x00001300


	//   ....[4]....
        /*0200*/ 	.word	0x00001480


	//   ....[5]....
        /*0204*/ 	.word	0x000014a0


	//   ....[6]....
        /*0208*/ 	.word	0x000016f0


	//   ....[7]....
        /*020c*/ 	.word	0x00001850


	//----- nvinfo : EIATTR_EXIT_INSTR_OFFSETS
	.align		4
.L_66:
        /*0210*/ 	.byte	0x04, 0x1c
        /*0212*/ 	.short	(.L_68 - .L_67)


	//   ....[0]....
.L_67:
        /*0214*/ 	.word	0x000024e0


	//   ....[1]....
        /*0218*/ 	.word	0x00002580


	//----- nvinfo : EIATTR_REQNTID
	.align		4
.L_68:
        /*021c*/ 	.byte	0x04, 0x10
        /*021e*/ 	.short	(.L_70 - .L_69)
.L_69:
        /*0220*/ 	.word	0x00000080
        /*0224*/ 	.word	0x00000001
        /*0228*/ 	.word	0x00000001
.L_70:


//--------------------- .nv.callgraph             --------------------------
	.section	.nv.callgraph,"",@"SHT_CUDA_CALLGRAPH"
	.align	4
	.sectionentsize	8
	.align		4
        /*0000*/ 	.word	0x00000000
	.align		4
        /*0004*/ 	.word	0xffffffff
	.align		4
        /*0008*/ 	.word	0x00000000
	.align		4
        /*000c*/ 	.word	0xfffffffe
	.align		4
        /*0010*/ 	.word	0x00000000
	.align		4
        /*0014*/ 	.word	0xfffffffd
	.align		4
        /*0018*/ 	.word	0x00000000
	.align		4
        /*001c*/ 	.word	0xfffffffc


//--------------------- .nv.rel.action            --------------------------
	.section	.nv.rel.action,"",@"SHT_CUDA_RELOCINFO"
	.align	8
	.sectionentsize	8
        /*0000*/ 	.byte	0x73, 0x00, 0x00, 0x00, 0x00, 0x00, 0x00, 0x00, 0x00, 0x00, 0x00, 0x11, 0x25, 0x00, 0x05, 0x36


//--------------------- .nv.constant4             --------------------------
	.section	.nv.constant4,"a",@progbits
	.align	8
	.align		8
.nv.constant4:
        /*0000*/ 	.dword	_$_str


//--------------------- .nv.constant0.attn_fwd    --------------------------
	.section	.nv.constant0.attn_fwd,"a",@progbits
	.sectionflags	@""
	.align	4
.nv.constant0.attn_fwd:
	.zero		488


//--------------------- .text.attn_fwd            --------------------------
	.section	.text.attn_fwd,"ax",@progbits
	.sectioninfo	@"SHI_REGISTERS=72"
	.align	128
        .global         attn_fwd
        .type           attn_fwd,@function
        .size           attn_fwd,(.L_x_3 - attn_fwd)
        .other          attn_fwd,@"STO_CUDA_ENTRY STV_DEFAULT"
attn_fwd:
.text.attn_fwd:
[----:B------:R-:W-:Y:S02]  /*0000*/  IMAD.MOV.U32 R1, RZ, RZ, c[0x0][0x28] ;  /* 0x00000a00ff017624 */ /* 0x000fe400078e00ff */
[----:B------:R-:W0:Y:S01]  /*0010*/  S2R R4, SR_CTAID.X ;  /* 0x0000000000047919 */ /* 0x000e220000002500 */
[----:B------:R-:W-:Y:S01]  /*0020*/  IMAD.MOV.U32 R22, RZ, RZ, c[0x0][0x198] ;  /* 0x00006600ff167624 */ /* 0x000fe200078e00ff */
[----:B------:R-:W-:Y:S02]  /*0030*/  ULDC.64 UR6, c[0x0][0x118] ;  /* 0x0000460000067ab9 */ /* 0x000fe40000000a00 */
[----:B------:R-:W1:Y:S04]  /*0040*/  S2R R63, SR_TID.X ;  /* 0x00000000003f7919 */ /* 0x000e680000002100 */
[----:B------:R-:W2:Y:S01]  /*0050*/  S2R R69, SR_CTAID.Y ;  /* 0x0000000000457919 */ /* 0x000ea20000002600 */
[----:B0-----:R-:W-:Y:S01]  /*0060*/  IMAD.SHL.U32 R4, R4, 0x40, RZ ;  /* 0x0000004004047824 */ /* 0x001fe200078e00ff */
[----:B-1----:R-:W-:-:S04]  /*0070*/  SHF.R.U32.HI R67, RZ, 0x6, R63 ;  /* 0x00000006ff437819 */ /* 0x002fc8000001163f */
[----:B------:R-:W-:Y:S02]  /*0080*/  LOP3.LUT R60, R4, 0x3f, R63, 0xf8, !PT ;  /* 0x0000003f043c7812 */ /* 0x000fe400078ef83f */
[----:B------:R-:W-:Y:S01]  /*0090*/  SGXT.U32 R67, R67, 0x1 ;  /* 0x000000014343781a */ /* 0x000fe20000000000 */
[----:B--2---:R-:W-:Y:S02]  /*00a0*/  IMAD R0, R69, c[0x0][0x190], RZ ;  /* 0x0000640045007a24 */ /* 0x004fe400078e02ff */
[----:B------:R-:W-:Y:S02]  /*00b0*/  IMAD R3, R60, c[0x0][0x194], RZ ;  /* 0x000065003c037a24 */ /* 0x000fe400078e02ff */
[----:B------:R-:W-:Y:S02]  /*00c0*/  IMAD R7, R67, c[0x0][0x198], RZ ;  /* 0x0000660043077a24 */ /* 0x000fe400078e02ff */
[----:B------:R-:W-:Y:S01]  /*00d0*/  IMAD.SHL.U32 R2, R0, 0x2, RZ ;  /* 0x0000000200027824 */ /* 0x000fe200078e00ff */
[----:B------:R-:W-:Y:S01]  /*00e0*/  SHF.L.U32 R5, R3, 0x1, RZ ;  /* 0x0000000103057819 */ /* 0x000fe200000006ff */
[----:B------:R-:W-:-:S02]  /*00f0*/  IMAD R9, R22, 0x2, R7 ;  /* 0x0000000216097824 */ /* 0x000fc400078e0207 */
[----:B------:R-:W-:Y:S01]  /*0100*/  IMAD.HI R0, R0, 0x2, RZ ;  /* 0x0000000200007827 */ /* 0x000fe200078e02ff */
[----:B------:R-:W-:-:S03]  /*0110*/  IADD3 R18, P0, P1, R5, c[0x0][0x160], R2 ;  /* 0x0000580005127a10 */ /* 0x000fc6000791e002 */
[----:B------:R-:W-:-:S04]  /*0120*/  IMAD.HI R3, R3, 0x2, RZ ;  /* 0x0000000203037827 */ /* 0x000fc800078e02ff */
[C---:B------:R-:W-:Y:S01]  /*0130*/  IMAD R5, R22.reuse, 0x2, R9 ;  /* 0x0000000216057824 */ /* 0x040fe200078e0209 */
[----:B------:R-:W-:Y:S02]  /*0140*/  IADD3.X R20, R3, c[0x0][0x164], R0, P0, P1 ;  /* 0x0000590003147a10 */ /* 0x000fe400007e2400 */
[-C--:B------:R-:W-:Y:S01]  /*0150*/  LEA R2, P0, R7, R18.reuse, 0x1 ;  /* 0x0000001207027211 */ /* 0x080fe200078008ff */
[C---:B------:R-:W-:Y:S01]  /*0160*/  IMAD R0, R22.reuse, 0x2, R5 ;  /* 0x0000000216007824 */ /* 0x040fe200078e0205 */
[----:B------:R-:W-:Y:S02]  /*0170*/  LEA R6, P1, R9, R18, 0x1 ;  /* 0x0000001209067211 */ /* 0x000fe400078208ff */
[----:B------:R-:W-:Y:S02]  /*0180*/  LEA.HI.X.SX32 R3, R7, R20, 0x1, P0 ;  /* 0x0000001407037211 */ /* 0x000fe400000f0eff */
[----:B------:R-:W-:Y:S02]  /*0190*/  LEA R8, P0, R5, R18, 0x1 ;  /* 0x0000001205087211 */ /* 0x000fe400078008ff */
[----:B------:R-:W-:Y:S01]  /*01a0*/  LEA R10, R22, R0, 0x1 ;  /* 0x00000000160a7211 */ /* 0x000fe200078e08ff */
[----:B------:R0:W2:Y:S01]  /*01b0*/  LDG.E.U16 R19, [R2.64] ;  /* 0x0000000602137981 */ /* 0x0000a2000c1e1500 */
[----:B------:R-:W-:-:S02]  /*01c0*/  LEA.HI.X.SX32 R7, R9, R20, 0x1, P1 ;  /* 0x0000001409077211 */ /* 0x000fc400008f0eff */
[----:B------:R-:W-:Y:S01]  /*01d0*/  LEA.HI.X.SX32 R9, R5, R20, 0x1, P0 ;  /* 0x0000001405097211 */ /* 0x000fe200000f0eff */
[----:B------:R-:W-:-:S03]  /*01e0*/  IMAD R5, R22, 0x2, R10 ;  /* 0x0000000216057824 */ /* 0x000fc600078e020a */
[----:B------:R1:W3:Y:S01]  /*01f0*/  LDG.E.U16 R7, [R6.64] ;  /* 0x0000000606077981 */ /* 0x0002e2000c1e1500 */
[----:B------:R-:W-:Y:S01]  /*0200*/  IMAD R11, R22, 0x2, R5 ;  /* 0x00000002160b7824 */ /* 0x000fe200078e0205 */
[-C--:B------:R-:W-:Y:S02]  /*0210*/  LEA R12, P0, R10, R18.reuse, 0x1 ;  /* 0x000000120a0c7211 */ /* 0x080fe400078008ff */
[----:B------:R-:W-:Y:S01]  /*0220*/  LEA R14, P1, R5, R18, 0x1 ;  /* 0x00000012050e7211 */ /* 0x000fe200078208ff */
[----:B0-----:R-:W-:Y:S01]  /*0230*/  IMAD R3, R22, 0x2, R11 ;  /* 0x0000000216037824 */ /* 0x001fe200078e020b */
[----:B------:R-:W-:Y:S01]  /*0240*/  LEA.HI.X.SX32 R13, R10, R20, 0x1, P0 ;  /* 0x000000140a0d7211 */ /* 0x000fe200000f0eff */
[----:B------:R0:W4:Y:S01]  /*0250*/  LDG.E.U16 R8, [R8.64] ;  /* 0x0000000608087981 */ /* 0x000122000c1e1500 */
[----:B------:R-:W-:Y:S02]  /*0260*/  LEA R16, P2, R11, R18, 0x1 ;  /* 0x000000120b107211 */ /* 0x000fe400078408ff */
[----:B------:R-:W-:-:S02]  /*0270*/  LEA.HI.X.SX32 R15, R5, R20, 0x1, P1 ;  /* 0x00000014050f7211 */ /* 0x000fc400008f0eff */
[CC--:B------:R-:W-:Y:S01]  /*0280*/  LEA R10, P0, R0.reuse, R18.reuse, 0x1 ;  /* 0x00000012000a7211 */ /* 0x0c0fe200078008ff */
[----:B------:R-:W5:Y:S01]  /*0290*/  LDG.E.U16 R13, [R12.64] ;  /* 0x000000060c0d7981 */ /* 0x000f62000c1e1500 */
[----:B------:R-:W-:Y:S02]  /*02a0*/  LEA R2, P1, R3, R18, 0x1 ;  /* 0x0000001203027211 */ /* 0x000fe400078208ff */
[-C--:B------:R-:W-:Y:S01]  /*02b0*/  LEA.HI.X.SX32 R17, R11, R20.reuse, 0x1, P2 ;  /* 0x000000140b117211 */ /* 0x080fe200010f0eff */
[----:B------:R-:W3:Y:S01]  /*02c0*/  LDG.E.U16 R15, [R14.64] ;  /* 0x000000060e0f7981 */ /* 0x000ee2000c1e1500 */
[-C--:B------:R-:W-:Y:S02]  /*02d0*/  LEA.HI.X.SX32 R11, R0, R20.reuse, 0x1, P0 ;  /* 0x00000014000b7211 */ /* 0x080fe400000f0eff */
[----:B------:R-:W-:Y:S01]  /*02e0*/  LEA.HI.X.SX32 R3, R3, R20, 0x1, P1 ;  /* 0x0000001403037211 */ /* 0x000fe200008f0eff */
[----:B------:R-:W4:Y:S04]  /*02f0*/  LDG.E.U16 R16, [R16.64] ;  /* 0x0000000610107981 */ /* 0x000f28000c1e1500 */
[----:B------:R-:W4:Y:S04]  /*0300*/  LDG.E.U16 R10, [R10.64] ;  /* 0x000000060a0a7981 */ /* 0x000f28000c1e1500 */
[----:B------:R0:W4:Y:S01]  /*0310*/  LDG.E.U16 R2, [R2.64] ;  /* 0x0000000602027981 */ /* 0x000122000c1e1500 */
[----:B------:R-:W-:-:S02]  /*0320*/  SHF.R.S32.HI R5, RZ, 0x6, R63 ;  /* 0x00000006ff057819 */ /* 0x000fc4000001143f */
[----:B------:R-:W-:Y:S02]  /*0330*/  LOP3.LUT R0, R63, 0x3f, RZ, 0xc0, !PT ;  /* 0x0000003f3f007812 */ /* 0x000fe400078ec0ff */
[----:B------:R-:W-:Y:S02]  /*0340*/  SGXT R5, R5, 0x1 ;  /* 0x000000010505781a */ /* 0x000fe40000000200 */
[----:B------:R-:W-:-:S04]  /*0350*/  SHF.L.U32 R0, R0, 0x1, RZ ;  /* 0x0000000100007819 */ /* 0x000fc800000006ff */
[----:B------:R-:W-:-:S04]  /*0360*/  LOP3.LUT R0, R0, 0x90, R5, 0x78, !PT ;  /* 0x0000009000007812 */ /* 0x000fc800078e7805 */
[C---:B------:R-:W-:Y:S02]  /*0370*/  LOP3.LUT R62, R0.reuse, 0x20, RZ, 0x3c, !PT ;  /* 0x00000020003e7812 */ /* 0x040fe400078e3cff */
[C---:B------:R-:W-:Y:S02]  /*0380*/  LOP3.LUT R5, R0.reuse, 0x40, RZ, 0x3c, !PT ;  /* 0x0000004000057812 */ /* 0x040fe400078e3cff */
[----:B0-----:R-:W-:Y:S02]  /*0390*/  LOP3.LUT R9, R0, 0x60, RZ, 0x3c, !PT ;  /* 0x0000006000097812 */ /* 0x001fe400078e3cff */
[----:B------:R-:W-:-:S04]  /*03a0*/  IADD3 R64, R4, 0x40, RZ ;  /* 0x0000004004407810 */ /* 0x000fc80007ffe0ff */
[----:B------:R-:W-:Y:S01]  /*03b0*/  ISETP.GE.AND P0, PT, R64, 0x1, PT ;  /* 0x000000014000780c */ /* 0x000fe20003f06270 */
[----:B------:R-:W-:Y:S01]  /*03c0*/  IMAD.MOV.U32 R36, RZ, RZ, -0x800000 ;  /* 0xff800000ff247424 */ /* 0x000fe200078e00ff */
[----:B------:R-:W-:Y:S01]  /*03d0*/  MOV R38, 0xff800000 ;  /* 0xff80000000267802 */ /* 0x000fe20000000f00 */
[----:B-1----:R-:W-:Y:S01]  /*03e0*/  IMAD.MOV.U32 R6, RZ, RZ, 0x3f800000 ;  /* 0x3f800000ff067424 */ /* 0x002fe200078e00ff */
[----:B------:R-:W-:Y:S01]  /*03f0*/  CS2R R20, SRZ ;  /* 0x0000000000147805 */ /* 0x000fe2000001ff00 */
[----:B------:R-:W-:Y:S01]  /*0400*/  IMAD.MOV.U32 R3, RZ, RZ, 0x3f800000 ;  /* 0x3f800000ff037424 */ /* 0x000fe200078e00ff */
[----:B------:R-:W-:Y:S01]  /*0410*/  CS2R R22, SRZ ;  /* 0x0000000000167805 */ /* 0x000fe2000001ff00 */
[----:B------:R-:W-:Y:S01]  /*0420*/  CS2R R24, SRZ ;  /* 0x0000000000187805 */ /* 0x000fe2000001ff00 */
[----:B------:R-:W-:Y:S01]  /*0430*/  CS2R R26, SRZ ;  /* 0x00000000001a7805 */ /* 0x000fe2000001ff00 */
[C---:B------:R-:W-:Y:S01]  /*0440*/  LOP3.LUT R29, R63.reuse, 0x60, RZ, 0xc0, !PT ;  /* 0x000000603f1d7812 */ /* 0x040fe200078ec0ff */
[C---:B------:R-:W-:Y:S01]  /*0450*/  IMAD.SHL.U32 R68, R63.reuse, 0x2, RZ ;  /* 0x000000023f447824 */ /* 0x040fe200078e00ff */
[----:B------:R-:W-:-:S02]  /*0460*/  LOP3.LUT R28, R63, 0x1f, RZ, 0xc0, !PT ;  /* 0x0000001f3f1c7812 */ /* 0x000fc400078ec0ff */
[----:B------:R-:W-:Y:S01]  /*0470*/  LOP3.LUT R65, R63, 0x7, RZ, 0xc0, !PT ;  /* 0x000000073f417812 */ /* 0x000fe200078ec0ff */
[----:B--2---:R0:W-:Y:S04]  /*0480*/  STS.U16 [R0], R19 ;  /* 0x0000001300007388 */ /* 0x0041e80000000400 */
[----:B-----5:R0:W-:Y:S04]  /*0490*/  STS.U16 [R0+0x400], R13 ;  /* 0x0004000d00007388 */ /* 0x0201e80000000400 */
[----:B---3--:R0:W-:Y:S04]  /*04a0*/  STS.U16 [R62+0x100], R7 ;  /* 0x000100073e007388 */ /* 0x0081e80000000400 */
[----:B------:R0:W-:Y:S04]  /*04b0*/  STS.U16 [R62+0x500], R15 ;  /* 0x0005000f3e007388 */ /* 0x0001e80000000400 */
[----:B----4-:R0:W-:Y:S04]  /*04c0*/  STS.U16 [R5+0x200], R8 ;  /* 0x0002000805007388 */ /* 0x0101e80000000400 */
[----:B------:R0:W-:Y:S04]  /*04d0*/  STS.U16 [R5+0x600], R16 ;  /* 0x0006001005007388 */ /* 0x0001e80000000400 */
[----:B------:R0:W-:Y:S04]  /*04e0*/  STS.U16 [R9+0x300], R10 ;  /* 0x0003000a09007388 */ /* 0x0001e80000000400 */
[----:B------:R0:W-:Y:S01]  /*04f0*/  STS.U16 [R9+0x700], R2 ;  /* 0x0007000209007388 */ /* 0x0001e20000000400 */
[----:B------:R-:W-:Y:S05]  /*0500*/  @!P0 BRA `(.L_x_0) ;  /* 0x0000147000008947 */ /* 0x000fea0003800000 */
[----:B------:R-:W-:Y:S01]  /*0510*/  SHF.R.U32.HI R6, RZ, 0x2, R63 ;  /* 0x00000002ff067819 */ /* 0x000fe2000001163f */
[----:B0-----:R-:W-:Y:S01]  /*0520*/  IMAD R2, R69, c[0x0][0x1a0], RZ ;  /* 0x0000680045027a24 */ /* 0x001fe200078e02ff */
[----:B------:R-:W-:Y:S01]  /*0530*/  SHF.R.U32.HI R3, RZ, 0x1, R29 ;  /* 0x00000001ff037819 */ /* 0x000fe2000001161d */
[----:B------:R-:W-:Y:S01]  /*0540*/  IMAD R9, R28, c[0x0][0x1b4], RZ ;  /* 0x00006d001c097a24 */ /* 0x000fe200078e02ff */
[----:B------:R-:W-:Y:S01]  /*0550*/  SGXT.U32 R6, R6, 0x3 ;  /* 0x000000030606781a */ /* 0x000fe20000000000 */
[----:B------:R-:W-:Y:S01]  /*0560*/  IMAD.SHL.U32 R12, R65, 0x10, RZ ;  /* 0x00000010410c7824 */ /* 0x000fe200078e00ff */
[----:B------:R-:W-:Y:S01]  /*0570*/  LOP3.LUT R5, R63, 0xf, RZ, 0xc0, !PT ;  /* 0x0000000f3f057812 */ /* 0x000fe200078ec0ff */
[----:B------:R-:W-:Y:S01]  /*0580*/  IMAD.SHL.U32 R10, R9, 0x2, RZ ;  /* 0x00000002090a7824 */ /* 0x000fe200078e00ff */
[----:B------:R-:W-:Y:S01]  /*0590*/  LOP3.LUT R4, R4, R3, R6, 0xfe, !PT ;  /* 0x0000000304047212 */ /* 0x000fe200078efe06 */
[----:B------:R-:W-:Y:S01]  /*05a0*/  IMAD R3, R69, c[0x0][0x1b0], RZ ;  /* 0x00006c0045037a24 */ /* 0x000fe200078e02ff */
[----:B------:R-:W-:Y:S01]  /*05b0*/  LOP3.LUT R44, R63, 0x10, RZ, 0xc0, !PT ;  /* 0x000000103f2c7812 */ /* 0x000fe200078ec0ff */
[----:B------:R-:W-:Y:S01]  /*05c0*/  IMAD R5, R5, c[0x0][0x1a8], RZ ;  /* 0x00006a0005057a24 */ /* 0x000fe200078e02ff */
[----:B------:R-:W-:Y:S01]  /*05d0*/  LOP3.LUT R11, R12, 0x60, R63, 0x78, !PT ;  /* 0x000000600c0b7812 */ /* 0x000fe200078e783f */
[----:B------:R-:W-:Y:S01]  /*05e0*/  IMAD.SHL.U32 R7, R3, 0x2, RZ ;  /* 0x0000000203077824 */ /* 0x000fe200078e00ff */
[----:B------:R-:W-:Y:S01]  /*05f0*/  LOP3.LUT R66, R63, 0x3, RZ, 0xc0, !PT ;  /* 0x000000033f427812 */ /* 0x000fe200078ec0ff */
[----:B------:R-:W-:Y:S01]  /*0600*/  IMAD.HI R8, R3, 0x2, RZ ;  /* 0x0000000203087827 */ /* 0x000fe200078e02ff */
[----:B------:R-:W-:Y:S01]  /*0610*/  SHF.L.U32 R3, R2, 0x1, RZ ;  /* 0x0000000102037819 */ /* 0x000fe200000006ff */
[----:B------:R-:W-:Y:S01]  /*0620*/  CS2R R20, SRZ ;  /* 0x0000000000147805 */ /* 0x000fe2000001ff00 */
[----:B------:R-:W-:Y:S01]  /*0630*/  IADD3 R14, P2, P3, R10, c[0x0][0x170], R7 ;  /* 0x00005c000a0e7a10 */ /* 0x000fe20007b5e007 */
[----:B------:R-:W-:Y:S01]  /*0640*/  IMAD.SHL.U32 R6, R5, 0x2, RZ ;  /* 0x0000000205067824 */ /* 0x000fe200078e00ff */
[----:B------:R-:W-:Y:S01]  /*0650*/  LOP3.LUT R11, R11, 0x10, R68, 0x78, !PT ;  /* 0x000000100b0b7812 */ /* 0x000fe200078e7844 */
[----:B------:R-:W-:Y:S01]  /*0660*/  IMAD.HI R9, R9, 0x2, RZ ;  /* 0x0000000209097827 */ /* 0x000fe200078e02ff */
[----:B------:R-:W-:Y:S01]  /*0670*/  SHF.R.U32.HI R7, RZ, 0x4, R63 ;  /* 0x00000004ff077819 */ /* 0x000fe2000001163f */
[----:B------:R-:W-:Y:S01]  /*0680*/  CS2R R22, SRZ ;  /* 0x0000000000167805 */ /* 0x000fe2000001ff00 */
[----:B------:R-:W-:Y:S01]  /*0690*/  IADD3 R52, P0, P1, R6, c[0x0][0x168], R3 ;  /* 0x00005a0006347a10 */ /* 0x000fe2000791e003 */
[----:B------:R-:W-:Y:S01]  /*06a0*/  IMAD R6, R65, 0x2, R44 ;  /* 0x0000000241067824 */ /* 0x000fe200078e022c */
[--C-:B------:R-:W-:Y:S01]  /*06b0*/  SHF.R.S32.HI R3, RZ, 0x2, R63.reuse ;  /* 0x00000002ff037819 */ /* 0x100fe2000001143f */
[----:B------:R-:W-:Y:S01]  /*06c0*/  IMAD.MOV.U32 R13, RZ, RZ, c[0x0][0x1a4] ;  /* 0x00006900ff0d7624 */ /* 0x000fe200078e00ff */
[----:B------:R-:W-:Y:S01]  /*06d0*/  IADD3.X R16, R9, c[0x0][0x174], R8, P2, P3 ;  /* 0x00005d0009107a10 */ /* 0x000fe200017e6408 */
[----:B------:R-:W-:Y:S01]  /*06e0*/  IMAD.HI R2, R2, 0x2, RZ ;  /* 0x0000000202027827 */ /* 0x000fe200078e02ff */
[----:B------:R-:W-:Y:S01]  /*06f0*/  SGXT R3, R3, 0x1 ;  /* 0x000000010303781a */ /* 0x000fe20000000200 */
[----:B------:R-:W-:Y:S01]  /*0700*/  CS2R R24, SRZ ;  /* 0x0000000000187805 */ /* 0x000fe2000001ff00 */
[----:B------:R-:W-:Y:S01]  /*0710*/  LEA R51, R6, R11, 0x6 ;  /* 0x0000000b06337211 */ /* 0x000fe200078e30ff */
[----:B------:R-:W-:Y:S01]  /*0720*/  IMAD.HI R5, R5, 0x2, RZ ;  /* 0x0000000205057827 */ /* 0x000fe200078e02ff */
[----:B------:R-:W-:Y:S01]  /*0730*/  SHF.R.U32.HI R8, RZ, 0x5, R63 ;  /* 0x00000005ff087819 */ /* 0x000fe2000001163f */
[----:B------:R-:W-:Y:S01]  /*0740*/  CS2R R26, SRZ ;  /* 0x00000000001a7805 */ /* 0x000fe2000001ff00 */
[----:B------:R-:W-:Y:S01]  /*0750*/  SGXT.U32 R6, R7, 0x3 ;  /* 0x000000030706781a */ /* 0x000fe20000000000 */
[----:B------:R-:W-:Y:S01]  /*0760*/  IMAD.MOV.U32 R45, RZ, RZ, -0x800000 ;  /* 0xff800000ff2d7424 */ /* 0x000fe200078e00ff */
[----:B------:R-:W-:Y:S01]  /*0770*/  LOP3.LUT R7, R3, 0x90, RZ, 0xc0, !PT ;  /* 0x0000009003077812 */ /* 0x000fe200078ec0ff */
[----:B------:R-:W-:Y:S01]  /*0780*/  UMOV UR4, URZ ;  /* 0x0000003f00047c82 */ /* 0x000fe20008000000 */
[----:B------:R-:W-:Y:S01]  /*0790*/  SGXT.U32 R3, R8, 0x2 ;  /* 0x000000020803781a */ /* 0x000fe20000000000 */
[----:B------:R-:W-:Y:S01]  /*07a0*/  IMAD R6, R6, c[0x0][0x1a4], RZ ;  /* 0x0000690006067a24 */ /* 0x000fe200078e02ff */
[----:B------:R-:W-:Y:S01]  /*07b0*/  IADD3.X R8, R5, c[0x0][0x16c], R2, P0, P1 ;  /* 0x00005b0005087a10 */ /* 0x000fe200007e2402 */
[----:B------:R-:W-:Y:S01]  /*07c0*/  IMAD R9, R66, 0x20, R7 ;  /* 0x0000002042097824 */ /* 0x000fe200078e0207 */
[----:B------:R-:W-:Y:S01]  /*07d0*/  MOV R10, c[0x0][0x1b8] ;  /* 0x00006e00000a7a02 */ /* 0x000fe20000000f00 */
[----:B------:R-:W-:Y:S01]  /*07e0*/  IMAD R7, R3, c[0x0][0x1b8], RZ ;  /* 0x00006e0003077a24 */ /* 0x000fe200078e02ff */
[----:B------:R-:W-:Y:S01]  /*07f0*/  LEA R58, P0, R6, R52, 0x1 ;  /* 0x00000034063a7211 */ /* 0x000fe200078008ff */
[----:B------:R-:W-:Y:S01]  /*0800*/  IMAD R3, R13, 0x8, R6 ;  /* 0x000000080d037824 */ /* 0x000fe200078e0206 */
[----:B------:R-:W-:Y:S01]  /*0810*/  LOP3.LUT R9, R9, 0x10, R68, 0x78, !PT ;  /* 0x0000001009097812 */ /* 0x000fe200078e7844 */
[----:B------:R-:W-:Y:S01]  /*0820*/  IMAD R11, R10, 0x4, R7 ;  /* 0x000000040a0b7824 */ /* 0x000fe200078e0207 */
[----:B------:R-:W-:Y:S01]  /*0830*/  LEA.HI.X.SX32 R59, R6, R8, 0x1, P0 ;  /* 0x00000008063b7211 */ /* 0x000fe200000f0eff */
[----:B------:R-:W-:Y:S01]  /*0840*/  IMAD R2, R13, 0x8, R3 ;  /* 0x000000080d027824 */ /* 0x000fe200078e0203 */
[----:B------:R-:W-:Y:S01]  /*0850*/  LEA R56, P1, R3, R52, 0x1 ;  /* 0x0000003403387211 */ /* 0x000fe200078208ff */
[----:B------:R-:W-:Y:S01]  /*0860*/  IMAD R44, R44, 0x10, R9 ;  /* 0x000000102c2c7824 */ /* 0x000fe200078e0209 */
[----:B------:R-:W-:Y:S01]  /*0870*/  MOV R6, 0x3f800000 ;  /* 0x3f80000000067802 */ /* 0x000fe20000000f00 */
[----:B------:R-:W-:Y:S01]  /*0880*/  UMOV UR5, URZ ;  /* 0x0000003f00057c82 */ /* 0x000fe20008000000 */
[----:B------:R-:W-:Y:S01]  /*0890*/  LEA R5, R13, R2, 0x3 ;  /* 0x000000020d057211 */ /* 0x000fe200078e18ff */
[----:B------:R-:W-:Y:S01]  /*08a0*/  IMAD R13, R10, 0x4, R11 ;  /* 0x000000040a0d7824 */ /* 0x000fe200078e020b */
[----:B------:R-:W-:-:S02]  /*08b0*/  LEA R54, P2, R2, R52, 0x1 ;  /* 0x0000003402367211 */ /* 0x000fc400078408ff */
[----:B------:R-:W-:Y:S02]  /*08c0*/  LEA R52, P3, R5, R52, 0x1 ;  /* 0x0000003405347211 */ /* 0x000fe400078608ff */
[-C--:B------:R-:W-:Y:S01]  /*08d0*/  LEA.HI.X.SX32 R57, R3, R8.reuse, 0x1, P1 ;  /* 0x0000000803397211 */ /* 0x080fe200008f0eff */
[----:B------:R-:W-:Y:S01]  /*08e0*/  IMAD.MOV.U32 R3, RZ, RZ, 0x3f800000 ;  /* 0x3f800000ff037424 */ /* 0x000fe200078e00ff */
[-C--:B------:R-:W-:Y:S01]  /*08f0*/  LEA.HI.X.SX32 R55, R2, R8.reuse, 0x1, P2 ;  /* 0x0000000802377211 */ /* 0x080fe200010f0eff */
[----:B------:R-:W-:Y:S01]  /*0900*/  IMAD R2, R10, 0x4, R13 ;  /* 0x000000040a027824 */ /* 0x000fe200078e020d */
[----:B------:R-:W-:Y:S01]  /*0910*/  LEA.HI.X.SX32 R53, R5, R8, 0x1, P3 ;  /* 0x0000000805357211 */ /* 0x000fe200018f0eff */
[----:B------:R-:W-:Y:S01]  /*0920*/  IMAD.MOV.U32 R5, RZ, RZ, RZ ;  /* 0x000000ffff057224 */ /* 0x000fe200078e00ff */
[-C--:B------:R-:W-:Y:S02]  /*0930*/  LEA R8, P0, R7, R14.reuse, 0x1 ;  /* 0x0000000e07087211 */ /* 0x080fe400078008ff */
[----:B------:R-:W-:-:S02]  /*0940*/  LEA R10, P1, R11, R14, 0x1 ;  /* 0x0000000e0b0a7211 */ /* 0x000fc400078208ff */
[----:B------:R-:W-:Y:S02]  /*0950*/  LEA R12, P2, R13, R14, 0x1 ;  /* 0x0000000e0d0c7211 */ /* 0x000fe400078408ff */
[----:B------:R-:W-:Y:S01]  /*0960*/  LEA.HI.X.SX32 R9, R7, R16, 0x1, P0 ;  /* 0x0000001007097211 */ /* 0x000fe200000f0eff */
[----:B------:R-:W-:Y:S01]  /*0970*/  IMAD.SHL.U32 R7, R63, 0x8, RZ ;  /* 0x000000083f077824 */ /* 0x000fe200078e00ff */
[C---:B------:R-:W-:Y:S02]  /*0980*/  LEA R14, P3, R2.reuse, R14, 0x1 ;  /* 0x0000000e020e7211 */ /* 0x040fe400078608ff */
[-C--:B------:R-:W-:Y:S02]  /*0990*/  LEA.HI.X.SX32 R11, R11, R16.reuse, 0x1, P1 ;  /* 0x000000100b0b7211 */ /* 0x080fe400008f0eff */
[-C--:B------:R-:W-:Y:S02]  /*09a0*/  LEA.HI.X.SX32 R13, R13, R16.reuse, 0x1, P2 ;  /* 0x000000100d0d7211 */ /* 0x080fe400010f0eff */
[----:B------:R-:W-:Y:S01]  /*09b0*/  LEA.HI.X.SX32 R15, R2, R16, 0x1, P3 ;  /* 0x00000010020f7211 */ /* 0x000fe200018f0eff */
[----:B------:R-:W-:Y:S01]  /*09c0*/  IMAD.MOV.U32 R2, RZ, RZ, RZ ;  /* 0x000000ffff027224 */ /* 0x000fe200078e00ff */
[----:B------:R-:W-:-:S02]  /*09d0*/  LOP3.LUT R16, R7, 0x30, RZ, 0xc0, !PT ;  /* 0x0000003007107812 */ /* 0x000fc400078ec0ff */
[----:B------:R-:W-:Y:S02]  /*09e0*/  MOV R46, 0xff800000 ;  /* 0xff800000002e7802 */ /* 0x000fe40000000f00 */
[----:B------:R-:W-:Y:S01]  /*09f0*/  LOP3.LUT R61, R4, 0x8, RZ, 0xfc, !PT ;  /* 0x00000008043d7812 */ /* 0x000fe200078efcff */
[----:B------:R-:W-:-:S05]  /*0a00*/  IMAD R7, R65, 0x40, R16 ;  /* 0x0000004041077824 */ /* 0x000fca00078e0210 */
[----:B------:R-:W-:Y:S02]  /*0a10*/  LOP3.LUT R7, R7, 0x30, R68, 0x78, !PT ;  /* 0x0000003007077812 */ /* 0x000fe400078e7844 */
.L_x_1:
[----:B------:R-:W-:-:S04]  /*0a20*/  IMAD.WIDE R16, R5, 0x2, R58 ;  /* 0x0000000205107825 */ /* 0x000fc800078e023a */
[C---:B------:R-:W-:Y:S01]  /*0a30*/  IMAD.WIDE R18, R5.reuse, 0x2, R56 ;  /* 0x0000000205127825 */ /* 0x040fe200078e0238 */
[----:B------:R0:W2:Y:S04]  /*0a40*/  LDG.E.U16 R29, [R16.64] ;  /* 0x00000006101d7981 */ /* 0x0000a8000c1e1500 */
[----:B------:R1:W3:Y:S01]  /*0a50*/  LDG.E.U16 R31, [R18.64] ;  /* 0x00000006121f7981 */ /* 0x0002e2000c1e1500 */
[----:B0-----:R-:W-:-:S04]  /*0a60*/  IMAD.WIDE R16, R5, 0x2, R54 ;  /* 0x0000000205107825 */ /* 0x001fc800078e0236 */
[----:B-1----:R-:W-:Y:S01]  /*0a70*/  IMAD.WIDE R18, R5, 0x2, R52 ;  /* 0x0000000205127825 */ /* 0x002fe200078e0234 */
[----:B------:R0:W4:Y:S04]  /*0a80*/  LDG.E.U16 R33, [R16.64] ;  /* 0x0000000610217981 */ /* 0x000128000c1e1500 */
[----:B------:R1:W5:Y:S04]  /*0a90*/  LDG.E.U16 R35, [R18.64] ;  /* 0x0000000612237981 */ /* 0x000368000c1e1500 */
[----:B------:R-:W-:Y:S01]  /*0aa0*/  BAR.SYNC.DEFER_BLOCKING 0x0 ;  /* 0x0000000000007b1d */ /* 0x000fe20000010000 */
[----:B0-----:R-:W-:-:S04]  /*0ab0*/  IMAD.WIDE R16, R2, 0x2, R8 ;  /* 0x0000000202107825 */ /* 0x001fc800078e0208 */
[C---:B-1----:R-:W-:Y:S01]  /*0ac0*/  IMAD.WIDE R18, R2.reuse, 0x2, R12 ;  /* 0x0000000202127825 */ /* 0x042fe200078e020c */
[----:B--2---:R-:W-:Y:S04]  /*0ad0*/  STS.U16 [R0+0x800], R29 ;  /* 0x0008001d00007388 */ /* 0x004fe80000000400 */
[----:B---3--:R-:W-:Y:S04]  /*0ae0*/  STS.U16 [R0+0x900], R31 ;  /* 0x0009001f00007388 */ /* 0x008fe80000000400 */
[----:B----4-:R-:W-:Y:S04]  /*0af0*/  STS.U16 [R0+0xa00], R33 ;  /* 0x000a002100007388 */ /* 0x010fe80000000400 */
[----:B-----5:R-:W-:Y:S04]  /*0b00*/  STS.U16 [R0+0xb00], R35 ;  /* 0x000b002300007388 */ /* 0x020fe80000000400 */
[----:B------:R-:W-:Y:S06]  /*0b10*/  BAR.SYNC.DEFER_BLOCKING 0x0 ;  /* 0x0000000000007b1d */ /* 0x000fec0000010000 */
[----:B------:R0:W2:Y:S04]  /*0b20*/  LDG.E.U16 R39, [R18.64] ;  /* 0x0000000612277981 */ /* 0x0000a8000c1e1500 */
[----:B------:R1:W3:Y:S04]  /*0b30*/  LDG.E.U16 R37, [R16.64] ;  /* 0x0000000610257981 */ /* 0x0002e8000c1e1500 */
[----:B------:R-:W-:Y:S01]  /*0b40*/  LDSM.16.M88.4 R28, [R44+0xa00] ;  /* 0x000a00002c1c783b */ /* 0x000fe20000000200 */
[----:B0-----:R-:W-:-:S03]  /*0b50*/  IMAD.WIDE R18, R2, 0x2, R14 ;  /* 0x0000000202127825 */ /* 0x001fc600078e020e */
[----:B------:R-:W-:Y:S04]  /*0b60*/  LDSM.16.M88.4 R40, [R44+0x800] ;  /* 0x000800002c28783b */ /* 0x000fe80000000200 */
[----:B------:R0:W4:Y:S01]  /*0b70*/  LDG.E.U16 R36, [R18.64] ;  /* 0x0000000612247981 */ /* 0x000122000c1e1500 */
[----:B-1----:R-:W-:-:S05]  /*0b80*/  IMAD.WIDE R16, R2, 0x2, R10 ;  /* 0x0000000202107825 */ /* 0x002fca00078e020a */
[----:B------:R0:W5:Y:S04]  /*0b90*/  LDG.E.U16 R49, [R16.64] ;  /* 0x0000000610317981 */ /* 0x000168000c1e1500 */
[----:B0-----:R-:W0:Y:S04]  /*0ba0*/  LDSM.16.MT88.4 R16, [R51] ;  /* 0x000000003310783b */ /* 0x001e280000004200 */
[----:B------:R-:W-:Y:S01]  /*0bb0*/  BAR.SYNC.DEFER_BLOCKING 0x0 ;  /* 0x0000000000007b1d */ /* 0x000fe20000010000 */
[----:B------:R-:W-:-:S04]  /*0bc0*/  LEA R47, P3, R66, UR4, 0x1 ;  /* 0x00000004422f7c11 */ /* 0x000fc8000f8608ff */
[----:B------:R-:W-:Y:S01]  /*0bd0*/  IADD3 R32, P5, R47, 0x10, RZ ;  /* 0x000000102f207810 */ /* 0x000fe20007fbe0ff */
[----:B------:R-:W-:-:S03]  /*0be0*/  IMAD.X R48, RZ, RZ, UR5, P3 ;  /* 0x00000005ff307e24 */ /* 0x000fc600098e06ff */
[C---:B------:R-:W-:Y:S02]  /*0bf0*/  ISETP.GT.U32.AND P1, PT, R32.reuse, R4, PT ;  /* 0x000000042000720c */ /* 0x040fe40003f24070 */
[----:B------:R-:W-:Y:S02]  /*0c00*/  ISETP.GT.U32.AND P4, PT, R32, R61, PT ;  /* 0x0000003d2000720c */ /* 0x000fe40003f84070 */
[----:B------:R-:W-:-:S04]  /*0c10*/  IADD3 R32, P2, R47, 0x11, RZ ;  /* 0x000000112f207810 */ /* 0x000fc80007f5e0ff */
[C---:B------:R-:W-:Y:S02]  /*0c20*/  ISETP.GT.U32.AND P0, PT, R32.reuse, R4, PT ;  /* 0x000000042000720c */ /* 0x040fe40003f04070 */
[----:B------:R-:W-:Y:S02]  /*0c30*/  ISETP.GT.U32.AND P6, PT, R32, R61, PT ;  /* 0x0000003d2000720c */ /* 0x000fe40003fc4070 */
[----:B------:R-:W-:-:S04]  /*0c40*/  IADD3.X R32, RZ, R48, RZ, P5, !PT ;  /* 0x00000030ff207210 */ /* 0x000fc80002ffe4ff */
[C---:B------:R-:W-:Y:S02]  /*0c50*/  ISETP.GT.U32.AND.EX P1, PT, R32.reuse, RZ, PT, P1 ;  /* 0x000000ff2000720c */ /* 0x040fe40003f24110 */
[----:B------:R-:W-:Y:S02]  /*0c60*/  ISETP.GT.U32.AND.EX P4, PT, R32, RZ, PT, P4 ;  /* 0x000000ff2000720c */ /* 0x000fe40003f84140 */
[----:B0-----:R-:W-:Y:S07]  /*0c70*/  HMMA.16816.F32.BF16 R32, R16, R28, RZ ;  /* 0x0000001c1020723c */ /* 0x001fee00000418ff */
[----:B------:R-:W-:Y:S01]  /*0c80*/  IMAD.X R28, RZ, RZ, R48, P2 ;  /* 0x000000ffff1c7224 */ /* 0x000fe200010e0630 */
[----:B------:R-:W-:-:S04]  /*0c90*/  IADD3 R29, P5, R47, 0x9, RZ ;  /* 0x000000092f1d7810 */ /* 0x000fc80007fbe0ff */
[C---:B------:R-:W-:Y:S02]  /*0ca0*/  ISETP.GT.U32.AND.EX P0, PT, R28.reuse, RZ, PT, P0 ;  /* 0x000000ff1c00720c */ /* 0x040fe40003f04100 */
[----:B------:R-:W-:Y:S01]  /*0cb0*/  ISETP.GT.U32.AND.EX P6, PT, R28, RZ, PT, P6 ;  /* 0x000000ff1c00720c */ /* 0x000fe20003fc4160 */
[----:B------:R-:W-:Y:S01]  /*0cc0*/  IMAD.X R28, RZ, RZ, R48, P5 ;  /* 0x000000ffff1c7224 */ /* 0x000fe200028e0630 */
[C---:B------:R-:W-:Y:S02]  /*0cd0*/  ISETP.GT.U32.AND P2, PT, R29.reuse, R4, PT ;  /* 0x000000041d00720c */ /* 0x040fe40003f44070 */
[----:B------:R-:W-:Y:S02]  /*0ce0*/  ISETP.GT.U32.AND P3, PT, R29, R61, PT ;  /* 0x0000003d1d00720c */ /* 0x000fe40003f64070 */
[C---:B------:R-:W-:Y:S02]  /*0cf0*/  ISETP.GT.U32.AND.EX P2, PT, R28.reuse, RZ, PT, P2 ;  /* 0x000000ff1c00720c */ /* 0x040fe40003f44120 */
[----:B------:R-:W-:-:S02]  /*0d00*/  ISETP.GT.U32.AND.EX P3, PT, R28, RZ, PT, P3 ;  /* 0x000000ff1c00720c */ /* 0x000fc40003f64130 */
[----:B------:R-:W-:Y:S01]  /*0d10*/  IADD3 R28, P5, R47, 0x18, RZ ;  /* 0x000000182f1c7810 */ /* 0x000fe20007fbe0ff */
[----:B------:R-:W-:-:S05]  /*0d20*/  FMUL R29, R35, c[0x0][0x188] ;  /* 0x00006200231d7a20 */ /* 0x000fca0000400000 */
[----:B------:R-:W-:Y:S02]  /*0d30*/  FSEL R29, R29, -INF , !P6 ;  /* 0xff8000001d1d7808 */ /* 0x000fe40007000000 */
[----:B------:R-:W-:Y:S01]  /*0d40*/  IADD3 R35, P6, R47, 0x8, RZ ;  /* 0x000000082f237810 */ /* 0x000fe20007fde0ff */
[----:B--2---:R-:W-:Y:S04]  /*0d50*/  STS.U16 [R0+0xa00], R39 ;  /* 0x000a002700007388 */ /* 0x004fe80000000400 */
[----:B---3--:R-:W-:Y:S04]  /*0d60*/  STS.U16 [R0+0x800], R37 ;  /* 0x0008002500007388 */ /* 0x008fe80000000400 */
[----:B----4-:R0:W-:Y:S02]  /*0d70*/  STS.U16 [R62+0xb00], R36 ;  /* 0x000b00243e007388 */ /* 0x0101e40000000400 */
[C---:B0-----:R-:W-:Y:S08]  /*0d80*/  HMMA.16816.F32.BF16 R36, R16.reuse, R42, RZ ;  /* 0x0000002a1024723c */ /* 0x041ff000000418ff */
[C---:B------:R-:W-:Y:S08]  /*0d90*/  HMMA.16816.F32.BF16 R40, R16.reuse, R40, RZ ;  /* 0x000000281028723c */ /* 0x040ff000000418ff */
[----:B------:R-:W-:Y:S07]  /*0da0*/  HMMA.16816.F32.BF16 R16, R16, R30, RZ ;  /* 0x0000001e1010723c */ /* 0x000fee00000418ff */
[----:B------:R-:W-:-:S02]  /*0db0*/  FMUL R31, R34, c[0x0][0x188] ;  /* 0x00006200221f7a20 */ /* 0x000fc40000400000 */
[----:B------:R-:W-:Y:S02]  /*0dc0*/  FMUL R39, R39, c[0x0][0x188] ;  /* 0x0000620027277a20 */ /* 0x000fe40000400000 */
[----:B------:R-:W-:Y:S01]  /*0dd0*/  IMAD.X R30, RZ, RZ, R48, P5 ;  /* 0x000000ffff1e7224 */ /* 0x000fe200028e0630 */
[----:B------:R-:W-:Y:S02]  /*0de0*/  FSEL R31, R31, -INF , !P4 ;  /* 0xff8000001f1f7808 */ /* 0x000fe40006000000 */
[CC--:B------:R-:W-:Y:S02]  /*0df0*/  ISETP.GT.U32.AND P4, PT, R28.reuse, R4.reuse, PT ;  /* 0x000000041c00720c */ /* 0x0c0fe40003f84070 */
[----:B------:R-:W-:Y:S02]  /*0e00*/  ISETP.GT.U32.AND P5, PT, R28, R61, PT ;  /* 0x0000003d1c00720c */ /* 0x000fe40003fa4070 */
[----:B------:R-:W-:Y:S02]  /*0e10*/  FSEL R39, R39, -INF , !P3 ;  /* 0xff80000027277808 */ /* 0x000fe40005800000 */
[----:B------:R-:W-:Y:S01]  /*0e20*/  ISETP.GT.U32.AND P3, PT, R47, R4, PT ;  /* 0x000000042f00720c */ /* 0x000fe20003f64070 */
[----:B------:R-:W-:Y:S01]  /*0e30*/  FMUL R38, R38, c[0x0][0x188] ;  /* 0x0000620026267a20 */ /* 0x000fe20000400000 */
[----:B------:R-:W-:-:S02]  /*0e40*/  ISETP.GT.U32.AND.EX P4, PT, R30, RZ, PT, P4 ;  /* 0x000000ff1e00720c */ /* 0x000fc40003f84140 */
[----:B------:R-:W-:Y:S01]  /*0e50*/  ISETP.GT.U32.AND.EX P5, PT, R30, RZ, PT, P5 ;  /* 0x000000ff1e00720c */ /* 0x000fe20003fa4150 */
[----:B------:R-:W-:Y:S01]  /*0e60*/  FMUL R30, R40, c[0x0][0x188] ;  /* 0x00006200281e7a20 */ /* 0x000fe20000400000 */
[----:B------:R-:W-:Y:S02]  /*0e70*/  IADD3.X R28, RZ, R48, RZ, P6, !PT ;  /* 0x00000030ff1c7210 */ /* 0x000fe400037fe4ff */
[----:B------:R-:W-:Y:S02]  /*0e80*/  ISETP.GT.U32.AND P6, PT, R35, R4, PT ;  /* 0x000000042300720c */ /* 0x000fe40003fc4070 */
[----:B------:R-:W-:Y:S01]  /*0e90*/  ISETP.GT.U32.AND.EX P3, PT, R48, RZ, PT, P3 ;  /* 0x000000ff3000720c */ /* 0x000fe20003f64130 */
[----:B-----5:R0:W-:Y:S01]  /*0ea0*/  STS.U16 [R62+0x900], R49 ;  /* 0x000900313e007388 */ /* 0x0201e20000000400 */
[----:B------:R-:W-:Y:S02]  /*0eb0*/  ISETP.GT.U32.AND.EX P6, PT, R28, RZ, PT, P6 ;  /* 0x000000ff1c00720c */ /* 0x000fe40003fc4160 */
[----:B------:R-:W-:-:S02]  /*0ec0*/  FSEL R30, R30, -INF , !P3 ;  /* 0xff8000001e1e7808 */ /* 0x000fc40005800000 */
[----:B0-----:R-:W-:Y:S01]  /*0ed0*/  FSEL R49, R38, -INF , !P3 ;  /* 0xff80000026317808 */ /* 0x001fe20005800000 */
[----:B------:R-:W-:Y:S01]  /*0ee0*/  BAR.SYNC.DEFER_BLOCKING 0x0 ;  /* 0x0000000000007b1d */ /* 0x000fe20000010000 */
[----:B------:R-:W-:Y:S01]  /*0ef0*/  IADD3 R28, P3, R47, 0x19, RZ ;  /* 0x000000192f1c7810 */ /* 0x000fe20007f7e0ff */
[----:B------:R-:W-:-:S04]  /*0f00*/  FMUL R18, R18, c[0x0][0x188] ;  /* 0x0000620012127a20 */ /* 0x000fc80000400000 */
[----:B------:R-:W-:Y:S01]  /*0f10*/  IMAD.X R34, RZ, RZ, R48, P3 ;  /* 0x000000ffff227224 */ /* 0x000fe200018e0630 */
[-C--:B------:R-:W-:Y:S01]  /*0f20*/  ISETP.GE.U32.AND P3, PT, R47, R61.reuse, PT ;  /* 0x0000003d2f00720c */ /* 0x080fe20003f66070 */
[----:B------:R-:W-:Y:S01]  /*0f30*/  FMUL R43, R43, c[0x0][0x188] ;  /* 0x000062002b2b7a20 */ /* 0x000fe20000400000 */
[----:B------:R-:W-:Y:S02]  /*0f40*/  FSEL R35, R18, -INF , !P5 ;  /* 0xff80000012237808 */ /* 0x000fe40006800000 */
[----:B------:R-:W-:Y:S02]  /*0f50*/  ISETP.GE.U32.AND.EX P3, PT, R48, RZ, PT, P3 ;  /* 0x000000ff3000720c */ /* 0x000fe40003f66130 */
[-C--:B------:R-:W-:Y:S02]  /*0f60*/  ISETP.GT.U32.AND P5, PT, R47, R61.reuse, PT ;  /* 0x0000003d2f00720c */ /* 0x080fe40003fa4070 */
[----:B------:R-:W-:Y:S01]  /*0f70*/  FSEL R43, R43, -INF , !P3 ;  /* 0xff8000002b2b7808 */ /* 0x000fe20005800000 */
[----:B------:R-:W-:Y:S01]  /*0f80*/  FMUL R18, R42, c[0x0][0x188] ;  /* 0x000062002a127a20 */ /* 0x000fe20000400000 */
[----:B------:R-:W-:Y:S01]  /*0f90*/  ISETP.GT.U32.AND P3, PT, R28, R61, PT ;  /* 0x0000003d1c00720c */ /* 0x000fe20003f64070 */
[----:B------:R-:W-:Y:S01]  /*0fa0*/  FMUL R19, R19, c[0x0][0x188] ;  /* 0x0000620013137a20 */ /* 0x000fe20000400000 */
[----:B------:R-:W-:-:S02]  /*0fb0*/  ISETP.GT.U32.AND.EX P5, PT, R48, RZ, PT, P5 ;  /* 0x000000ff3000720c */ /* 0x000fc40003fa4150 */
[----:B------:R-:W-:Y:S02]  /*0fc0*/  ISETP.GT.U32.AND.EX P3, PT, R34, RZ, PT, P3 ;  /* 0x000000ff2200720c */ /* 0x000fe40003f64130 */
[----:B------:R-:W-:Y:S02]  /*0fd0*/  FSEL R18, R18, -INF , !P5 ;  /* 0xff80000012127808 */ /* 0x000fe40006800000 */
[----:B------:R-:W-:Y:S02]  /*0fe0*/  FSEL R19, R19, -INF , !P3 ;  /* 0xff80000013137808 */ /* 0x000fe40005800000 */
[----:B------:R-:W-:Y:S02]  /*0ff0*/  ISETP.GT.U32.AND P3, PT, R28, R4, PT ;  /* 0x000000041c00720c */ /* 0x000fe40003f64070 */
[----:B------:R-:W-:-:S04]  /*1000*/  FMNMX R28, R18, R43, !PT ;  /* 0x0000002b121c7209 */ /* 0x000fc80007800000 */
[----:B------:R-:W-:-:S04]  /*1010*/  FMNMX R28, R49, R28, !PT ;  /* 0x0000001c311c7209 */ /* 0x000fc80007800000 */
[----:B------:R-:W-:-:S04]  /*1020*/  FMNMX R28, R39, R28, !PT ;  /* 0x0000001c271c7209 */ /* 0x000fc80007800000 */
[----:B------:R-:W-:-:S04]  /*1030*/  FMNMX R28, R31, R28, !PT ;  /* 0x0000001c1f1c7209 */ /* 0x000fc80007800000 */
[----:B------:R-:W-:-:S04]  /*1040*/  FMNMX R28, R29, R28, !PT ;  /* 0x0000001c1d1c7209 */ /* 0x000fc80007800000 */
[----:B------:R-:W-:-:S04]  /*1050*/  FMNMX R28, R35, R28, !PT ;  /* 0x0000001c231c7209 */ /* 0x000fc80007800000 */
[----:B------:R-:W-:Y:S02]  /*1060*/  FMNMX R28, R19, R28, !PT ;  /* 0x0000001c131c7209 */ /* 0x000fe40007800000 */
[----:B------:R-:W-:-:S03]  /*1070*/  ISETP.GE.U32.AND P5, PT, R47, R4, PT ;  /* 0x000000042f00720c */ /* 0x000fc60003fa6070 */
[----:B------:R-:W0:Y:S01]  /*1080*/  SHFL.BFLY PT, R47, R28, 0x2, 0x1f ;  /* 0x0c401f001c2f7f89 */ /* 0x000e2200000e0000 */
[----:B------:R-:W-:Y:S02]  /*1090*/  ISETP.GT.U32.AND.EX P3, PT, R34, RZ, PT, P3 ;  /* 0x000000ff2200720c */ /* 0x000fe40003f64130 */
[----:B0-----:R-:W-:-:S05]  /*10a0*/  FMNMX R34, R28, R47, !PT ;  /* 0x0000002f1c227209 */ /* 0x001fca0007800000 */
[----:B------:R-:W0:Y:S02]  /*10b0*/  SHFL.BFLY PT, R47, R34, 0x1, 0x1f ;  /* 0x0c201f00222f7f89 */ /* 0x000e2400000e0000 */
[----:B0-----:R-:W-:-:S04]  /*10c0*/  FMNMX R47, R34, R47, !PT ;  /* 0x0000002f222f7209 */ /* 0x001fc80007800000 */
[----:B------:R-:W-:-:S05]  /*10d0*/  FMNMX R38, R47, R46, !PT ;  /* 0x0000002e2f267209 */ /* 0x000fca0007800000 */
[--C-:B------:R-:W-:Y:S02]  /*10e0*/  FADD R18, R18, -R38.reuse ;  /* 0x8000002612127221 */ /* 0x100fe40000000000 */
[--C-:B------:R-:W-:Y:S02]  /*10f0*/  FADD R43, R43, -R38.reuse ;  /* 0x800000262b2b7221 */ /* 0x100fe40000000000 */
[----:B------:R-:W-:Y:S02]  /*1100*/  FMUL R18, R18, 1.4426950216293334961 ;  /* 0x3fb8aa3b12127820 */ /* 0x000fe40000400000 */
[----:B------:R-:W-:Y:S02]  /*1110*/  FMUL R43, R43, 1.4426950216293334961 ;  /* 0x3fb8aa3b2b2b7820 */ /* 0x000fe40000400000 */
[--C-:B------:R-:W-:Y:S02]  /*1120*/  FADD R49, R49, -R38.reuse ;  /* 0x8000002631317221 */ /* 0x100fe40000000000 */
[----:B------:R-:W-:Y:S01]  /*1130*/  MUFU.EX2 R18, R18 ;  /* 0x0000001200127308 */ /* 0x000fe20000000800 */
[----:B------:R-:W-:-:S02]  /*1140*/  FADD R39, R39, -R38 ;  /* 0x8000002627277221 */ /* 0x000fc40000000000 */
[----:B------:R-:W-:-:S05]  /*1150*/  FMUL R49, R49, 1.4426950216293334961 ;  /* 0x3fb8aa3b31317820 */ /* 0x000fca0000400000 */
[----:B------:R-:W0:Y:S01]  /*1160*/  MUFU.EX2 R47, R43 ;  /* 0x0000002b002f7308 */ /* 0x000e220000000800 */
[----:B------:R-:W-:Y:S02]  /*1170*/  FMUL R40, R39, 1.4426950216293334961 ;  /* 0x3fb8aa3b27287820 */ /* 0x000fe40000400000 */
[----:B------:R-:W-:-:S05]  /*1180*/  FADD R28, R31, -R38 ;  /* 0x800000261f1c7221 */ /* 0x000fca0000000000 */
[----:B------:R0:W1:Y:S01]  /*1190*/  MUFU.EX2 R34, R49 ;  /* 0x0000003100227308 */ /* 0x0000620000000800 */
[----:B------:R-:W-:Y:S02]  /*11a0*/  FMUL R28, R28, 1.4426950216293334961 ;  /* 0x3fb8aa3b1c1c7820 */ /* 0x000fe40000400000 */
[----:B------:R-:W-:-:S05]  /*11b0*/  FADD R29, R29, -R38 ;  /* 0x800000261d1d7221 */ /* 0x000fca0000000000 */
[----:B------:R-:W2:Y:S01]  /*11c0*/  MUFU.EX2 R31, R40 ;  /* 0x00000028001f7308 */ /* 0x000ea20000000800 */
[----:B------:R-:W-:Y:S02]  /*11d0*/  FMUL R29, R29, 1.4426950216293334961 ;  /* 0x3fb8aa3b1d1d7820 */ /* 0x000fe40000400000 */
[----:B------:R-:W-:-:S05]  /*11e0*/  FADD R35, R35, -R38 ;  /* 0x8000002623237221 */ /* 0x000fca0000000000 */
[----:B------:R-:W3:Y:S01]  /*11f0*/  MUFU.EX2 R42, R28 ;  /* 0x0000001c002a7308 */ /* 0x000ee20000000800 */
[----:B------:R-:W-:Y:S02]  /*1200*/  FMUL R35, R35, 1.4426950216293334961 ;  /* 0x3fb8aa3b23237820 */ /* 0x000fe40000400000 */
[----:B------:R-:W-:Y:S02]  /*1210*/  FADD R19, R19, -R38 ;  /* 0x8000002613137221 */ /* 0x000fe40000000000 */
[----:B0-----:R-:W-:-:S03]  /*1220*/  FADD R49, R18, R47 ;  /* 0x0000002f12317221 */ /* 0x001fc60000000000 */
[----:B------:R-:W0:Y:S01]  /*1230*/  MUFU.EX2 R43, R29 ;  /* 0x0000001d002b7308 */ /* 0x000e220000000800 */
[----:B------:R-:W-:Y:S01]  /*1240*/  ISETP.GE.U32.AND.EX P5, PT, R48, RZ, PT, P5 ;  /* 0x000000ff3000720c */ /* 0x000fe20003fa6150 */
[----:B------:R-:W-:Y:S02]  /*1250*/  FMUL R19, R19, 1.4426950216293334961 ;  /* 0x3fb8aa3b13137820 */ /* 0x000fe40000400000 */
[----:B-1----:R-:W-:-:S04]  /*1260*/  FADD R48, R34, R49 ;  /* 0x0000003122307221 */ /* 0x002fc80000000000 */
[----:B------:R-:W1:Y:S01]  /*1270*/  MUFU.EX2 R39, R35 ;  /* 0x0000002300277308 */ /* 0x000e620000000800 */
[----:B--2---:R-:W-:-:S07]  /*1280*/  FADD R49, R31, R48 ;  /* 0x000000301f317221 */ /* 0x004fce0000000000 */
[----:B------:R-:W2:Y:S01]  /*1290*/  MUFU.EX2 R40, R19 ;  /* 0x0000001300287308 */ /* 0x000ea20000000800 */
[----:B---3--:R-:W-:-:S04]  /*12a0*/  FADD R28, R42, R49 ;  /* 0x000000312a1c7221 */ /* 0x008fc80000000000 */
[----:B0-----:R-:W-:-:S04]  /*12b0*/  FADD R28, R43, R28 ;  /* 0x0000001c2b1c7221 */ /* 0x001fc80000000000 */
[----:B-1----:R-:W-:-:S04]  /*12c0*/  FADD R29, R39, R28 ;  /* 0x0000001c271d7221 */ /* 0x002fc80000000000 */
[----:B--2---:R-:W-:-:S05]  /*12d0*/  FADD R48, R40, R29 ;  /* 0x0000001d28307221 */ /* 0x004fca0000000000 */
[----:B------:R-:W0:Y:S02]  /*12e0*/  SHFL.BFLY PT, R29, R48, 0x2, 0x1f ;  /* 0x0c401f00301d7f89 */ /* 0x000e2400000e0000 */
[----:B0-----:R-:W-:-:S05]  /*12f0*/  FADD R35, R48, R29 ;  /* 0x0000001d30237221 */ /* 0x001fca0000000000 */
[----:B------:R-:W0:Y:S01]  /*1300*/  SHFL.BFLY PT, R28, R35, 0x1, 0x1f ;  /* 0x0c201f00231c7f89 */ /* 0x000e2200000e0000 */
[----:B------:R-:W-:Y:S01]  /*1310*/  F2FP.BF16.PACK_AB R29, R47, R18 ;  /* 0x000000122f1d723e */ /* 0x000fe200000010ff */
[----:B------:R-:W-:Y:S02]  /*1320*/  FMUL R18, R41, c[0x0][0x188] ;  /* 0x0000620029127a20 */ /* 0x000fe40000400000 */
[----:B------:R-:W-:-:S03]  /*1330*/  FMUL R19, R36, c[0x0][0x188] ;  /* 0x0000620024137a20 */ /* 0x000fc60000400000 */
[----:B------:R-:W-:Y:S02]  /*1340*/  FSEL R18, R18, -INF , !P5 ;  /* 0xff80000012127808 */ /* 0x000fe40006800000 */
[----:B------:R-:W-:Y:S02]  /*1350*/  FSEL R19, R19, -INF , !P6 ;  /* 0xff80000013137808 */ /* 0x000fe40007000000 */
[----:B------:R-:W-:Y:S01]  /*1360*/  FMNMX R36, R30, R18, !PT ;  /* 0x000000121e247209 */ /* 0x000fe20007800000 */
[----:B------:R-:W-:Y:S02]  /*1370*/  FMUL R32, R32, c[0x0][0x188] ;  /* 0x0000620020207a20 */ /* 0x000fe40000400000 */
[----:B------:R-:W-:Y:S02]  /*1380*/  FMUL R33, R33, c[0x0][0x188] ;  /* 0x0000620021217a20 */ /* 0x000fe40000400000 */
[----:B0-----:R-:W-:Y:S02]  /*1390*/  FADD R41, R35, R28 ;  /* 0x0000001c23297221 */ /* 0x001fe40000000000 */
[----:B------:R-:W-:Y:S01]  /*13a0*/  FMUL R28, R37, c[0x0][0x188] ;  /* 0x00006200251c7a20 */ /* 0x000fe20000400000 */
[----:B------:R-:W-:-:S04]  /*13b0*/  FMNMX R35, R19, R36, !PT ;  /* 0x0000002413237209 */ /* 0x000fc80007800000 */
[----:B------:R-:W-:Y:S02]  /*13c0*/  FSEL R28, R28, -INF , !P2 ;  /* 0xff8000001c1c7808 */ /* 0x000fe40005000000 */
[----:B------:R-:W-:Y:S02]  /*13d0*/  FSEL R32, R32, -INF , !P1 ;  /* 0xff80000020207808 */ /* 0x000fe40004800000 */
[----:B------:R-:W-:Y:S01]  /*13e0*/  FMNMX R37, R28, R35, !PT ;  /* 0x000000231c257209 */ /* 0x000fe20007800000 */
[----:B------:R-:W-:Y:S01]  /*13f0*/  FMUL R35, R16, c[0x0][0x188] ;  /* 0x0000620010237a20 */ /* 0x000fe20000400000 */
[----:B------:R-:W-:Y:S02]  /*1400*/  FSEL R16, R33, -INF , !P0 ;  /* 0xff80000021107808 */ /* 0x000fe40004000000 */
[----:B------:R-:W-:Y:S01]  /*1410*/  FMNMX R37, R32, R37, !PT ;  /* 0x0000002520257209 */ /* 0x000fe20007800000 */
[----:B------:R-:W-:Y:S01]  /*1420*/  FMUL R33, R17, c[0x0][0x188] ;  /* 0x0000620011217a20 */ /* 0x000fe20000400000 */
[----:B------:R-:W-:-:S02]  /*1430*/  FSEL R17, R35, -INF , !P4 ;  /* 0xff80000023117808 */ /* 0x000fc40006000000 */
[----:B------:R-:W-:Y:S02]  /*1440*/  FMNMX R36, R16, R37, !PT ;  /* 0x0000002510247209 */ /* 0x000fe40007800000 */
[----:B------:R-:W-:Y:S02]  /*1450*/  FSEL R33, R33, -INF , !P3 ;  /* 0xff80000021217808 */ /* 0x000fe40005800000 */
[----:B------:R-:W-:-:S04]  /*1460*/  FMNMX R36, R17, R36, !PT ;  /* 0x0000002411247209 */ /* 0x000fc80007800000 */
[----:B------:R-:W-:-:S05]  /*1470*/  FMNMX R35, R33, R36, !PT ;  /* 0x0000002421237209 */ /* 0x000fca0007800000 */
[----:B------:R-:W0:Y:S02]  /*1480*/  SHFL.BFLY PT, R36, R35, 0x2, 0x1f ;  /* 0x0c401f0023247f89 */ /* 0x000e2400000e0000 */
[----:B0-----:R-:W-:-:S05]  /*1490*/  FMNMX R37, R35, R36, !PT ;  /* 0x0000002423257209 */ /* 0x001fca0007800000 */
[----:B------:R-:W0:Y:S02]  /*14a0*/  SHFL.BFLY PT, R36, R37, 0x1, 0x1f ;  /* 0x0c201f0025247f89 */ /* 0x000e2400000e0000 */
[----:B0-----:R-:W-:-:S04]  /*14b0*/  FMNMX R36, R37, R36, !PT ;  /* 0x0000002425247209 */ /* 0x001fc80007800000 */
[----:B------:R-:W-:-:S05]  /*14c0*/  FMNMX R36, R36, R45, !PT ;  /* 0x0000002d24247209 */ /* 0x000fca0007800000 */
[----:B------:R-:W-:-:S04]  /*14d0*/  FADD R30, R30, -R36 ;  /* 0x800000241e1e7221 */ /* 0x000fc80000000000 */
[----:B------:R-:W-:Y:S02]  /*14e0*/  FMUL R47, R30, 1.4426950216293334961 ;  /* 0x3fb8aa3b1e2f7820 */ /* 0x000fe40000400000 */
[----:B------:R-:W-:-:S04]  /*14f0*/  FADD R30, R18, -R36 ;  /* 0x80000024121e7221 */ /* 0x000fc80000000000 */
[----:B------:R-:W-:Y:S02]  /*1500*/  FMUL R48, R30, 1.4426950216293334961 ;  /* 0x3fb8aa3b1e307820 */ /* 0x000fe40000400000 */
[--C-:B------:R-:W-:Y:S01]  /*1510*/  FADD R30, R19, -R36.reuse ;  /* 0x80000024131e7221 */ /* 0x100fe20000000000 */
[----:B------:R-:W-:Y:S01]  /*1520*/  MUFU.EX2 R18, R47 ;  /* 0x0000002f00127308 */ /* 0x000fe20000000800 */
[----:B------:R-:W-:Y:S02]  /*1530*/  FADD R28, R28, -R36 ;  /* 0x800000241c1c7221 */ /* 0x000fe40000000000 */
[----:B------:R-:W-:Y:S02]  /*1540*/  FMUL R30, R30, 1.4426950216293334961 ;  /* 0x3fb8aa3b1e1e7820 */ /* 0x000fe40000400000 */
[----:B------:R-:W-:-:S03]  /*1550*/  FMUL R35, R28, 1.4426950216293334961 ;  /* 0x3fb8aa3b1c237820 */ /* 0x000fc60000400000 */
[----:B------:R-:W0:Y:S01]  /*1560*/  MUFU.EX2 R19, R48 ;  /* 0x0000003000137308 */ /* 0x000e220000000800 */
[--C-:B------:R-:W-:Y:S02]  /*1570*/  FADD R28, R32, -R36.reuse ;  /* 0x80000024201c7221 */ /* 0x100fe40000000000 */
[----:B------:R-:W-:-:S05]  /*1580*/  FADD R16, R16, -R36 ;  /* 0x8000002410107221 */ /* 0x000fca0000000000 */
[----:B------:R-:W1:Y:S01]  /*1590*/  MUFU.EX2 R30, R30 ;  /* 0x0000001e001e7308 */ /* 0x000e620000000800 */
[----:B------:R-:W-:Y:S02]  /*15a0*/  FMUL R28, R28, 1.4426950216293334961 ;  /* 0x3fb8aa3b1c1c7820 */ /* 0x000fe40000400000 */
[----:B------:R-:W-:-:S05]  /*15b0*/  FMUL R16, R16, 1.4426950216293334961 ;  /* 0x3fb8aa3b10107820 */ /* 0x000fca0000400000 */
[----:B------:R0:W2:Y:S01]  /*15c0*/  MUFU.EX2 R32, R35 ;  /* 0x0000002300207308 */ /* 0x0000a20000000800 */
[--C-:B------:R-:W-:Y:S02]  /*15d0*/  FADD R17, R17, -R36.reuse ;  /* 0x8000002411117221 */ /* 0x100fe40000000000 */
[----:B------:R-:W-:-:S05]  /*15e0*/  FADD R33, R33, -R36 ;  /* 0x8000002421217221 */ /* 0x000fca0000000000 */
[----:B------:R2:W3:Y:S01]  /*15f0*/  MUFU.EX2 R49, R28 ;  /* 0x0000001c00317308 */ /* 0x0004e20000000800 */
[----:B------:R-:W-:Y:S02]  /*1600*/  FMUL R17, R17, 1.4426950216293334961 ;  /* 0x3fb8aa3b11117820 */ /* 0x000fe40000400000 */
[----:B0-----:R-:W-:-:S05]  /*1610*/  FADD R35, R18, R19 ;  /* 0x0000001312237221 */ /* 0x001fca0000000000 */
[----:B------:R-:W0:Y:S01]  /*1620*/  MUFU.EX2 R50, R16 ;  /* 0x0000001000327308 */ /* 0x000e220000000800 */
[----:B------:R-:W-:Y:S02]  /*1630*/  FMUL R33, R33, 1.4426950216293334961 ;  /* 0x3fb8aa3b21217820 */ /* 0x000fe40000400000 */
[----:B-1----:R-:W-:-:S05]  /*1640*/  FADD R35, R30, R35 ;  /* 0x000000231e237221 */ /* 0x002fca0000000000 */
[----:B------:R-:W1:Y:S01]  /*1650*/  MUFU.EX2 R47, R17 ;  /* 0x00000011002f7308 */ /* 0x000e620000000800 */
[----:B--2---:R-:W-:-:S07]  /*1660*/  FADD R28, R32, R35 ;  /* 0x00000023201c7221 */ /* 0x004fce0000000000 */
[----:B------:R-:W2:Y:S01]  /*1670*/  MUFU.EX2 R48, R33 ;  /* 0x0000002100307308 */ /* 0x000ea20000000800 */
[----:B---3--:R-:W-:-:S04]  /*1680*/  FADD R35, R49, R28 ;  /* 0x0000001c31237221 */ /* 0x008fc80000000000 */
[----:B0-----:R-:W-:-:S04]  /*1690*/  FADD R16, R50, R35 ;  /* 0x0000002332107221 */ /* 0x001fc80000000000 */
[----:B-1----:R-:W-:Y:S01]  /*16a0*/  FADD R35, R47, R16 ;  /* 0x000000102f237221 */ /* 0x002fe20000000000 */
[----:B------:R-:W-:-:S03]  /*16b0*/  F2FP.BF16.PACK_AB R28, R19, R18 ;  /* 0x00000012131c723e */ /* 0x000fc600000010ff */
[----:B--2---:R-:W-:Y:S01]  /*16c0*/  FADD R35, R48, R35 ;  /* 0x0000002330237221 */ /* 0x004fe20000000000 */
[----:B------:R-:W-:Y:S01]  /*16d0*/  F2FP.BF16.PACK_AB R30, R32, R30 ;  /* 0x0000001e201e723e */ /* 0x000fe200000010ff */
[----:B------:R-:W-:-:S03]  /*16e0*/  FADD R32, -R36, R45 ;  /* 0x0000002d24207221 */ /* 0x000fc60000000100 */
[----:B------:R-:W0:Y:S01]  /*16f0*/  SHFL.BFLY PT, R18, R35, 0x2, 0x1f ;  /* 0x0c401f0023127f89 */ /* 0x000e2200000e0000 */
[----:B------:R-:W-:Y:S02]  /*1700*/  FADD R16, -R38, R46 ;  /* 0x0000002e26107221 */ /* 0x000fe40000000100 */
[----:B------:R-:W-:Y:S02]  /*1710*/  FMUL R46, R32, 1.4426950216293334961 ;  /* 0x3fb8aa3b202e7820 */ /* 0x000fe40000400000 */
[----:B------:R-:W-:-:S04]  /*1720*/  FMUL R33, R16, 1.4426950216293334961 ;  /* 0x3fb8aa3b10217820 */ /* 0x000fc80000400000 */
[----:B------:R-:W1:Y:S08]  /*1730*/  MUFU.EX2 R45, R33 ;  /* 0x00000021002d7308 */ /* 0x000e700000000800 */
[----:B------:R-:W2:Y:S01]  /*1740*/  MUFU.EX2 R46, R46 ;  /* 0x0000002e002e7308 */ /* 0x000ea20000000800 */
[----:B------:R-:W-:Y:S01]  /*1750*/  F2FP.BF16.PACK_AB R31, R31, R34 ;  /* 0x000000221f1f723e */ /* 0x000fe200000010ff */
[----:B0-----:R-:W-:-:S02]  /*1760*/  FADD R37, R35, R18 ;  /* 0x0000001223257221 */ /* 0x001fc40000000000 */
[----:B------:R-:W0:Y:S01]  /*1770*/  LDSM.16.M88.4 R16, [R7+0x800] ;  /* 0x000800000710783b */ /* 0x000e220000000200 */
[C---:B-1----:R-:W-:Y:S02]  /*1780*/  FMUL R34, R45.reuse, R26 ;  /* 0x0000001a2d227220 */ /* 0x042fe40000400000 */
[C---:B------:R-:W-:Y:S02]  /*1790*/  FMUL R35, R45.reuse, R27 ;  /* 0x0000001b2d237220 */ /* 0x040fe40000400000 */
[C---:B--2---:R-:W-:Y:S02]  /*17a0*/  FMUL R32, R46.reuse, R24 ;  /* 0x000000182e207220 */ /* 0x044fe40000400000 */
[----:B------:R-:W-:Y:S02]  /*17b0*/  FMUL R33, R46, R25 ;  /* 0x000000192e217220 */ /* 0x000fe40000400000 */
[----:B------:R-:W1:Y:S01]  /*17c0*/  LDSM.16.M88.4 R24, [R7+0xa00] ;  /* 0x000a00000718783b */ /* 0x000e620000000200 */
[----:B------:R-:W-:-:S02]  /*17d0*/  FMUL R22, R45, R22 ;  /* 0x000000162d167220 */ /* 0x000fc40000400000 */
[----:B------:R-:W-:Y:S02]  /*17e0*/  FMUL R23, R45, R23 ;  /* 0x000000172d177220 */ /* 0x000fe40000400000 */
[C---:B------:R-:W-:Y:S02]  /*17f0*/  FMUL R20, R46.reuse, R20 ;  /* 0x000000142e147220 */ /* 0x040fe40000400000 */
[----:B------:R-:W-:Y:S01]  /*1800*/  FMUL R21, R46, R21 ;  /* 0x000000152e157220 */ /* 0x000fe20000400000 */
[----:B------:R-:W-:-:S04]  /*1810*/  UIADD3 UR4, UP0, UR4, 0x20, URZ ;  /* 0x0000002004047890 */ /* 0x000fc8000ff1e03f */
[----:B------:R-:W-:Y:S02]  /*1820*/  UIADD3.X UR5, URZ, UR5, URZ, UP0, !UPT ;  /* 0x000000053f057290 */ /* 0x000fe400087fe43f */
[----:B------:R-:W-:Y:S01]  /*1830*/  ISETP.LE.U32.AND P0, PT, R64, UR4, PT ;  /* 0x0000000440007c0c */ /* 0x000fe2000bf03070 */
[C---:B0-----:R-:W-:Y:S01]  /*1840*/  HMMA.16816.F32.BF16 R20, R28.reuse, R16, R20 ;  /* 0x000000101c14723c */ /* 0x041fe20000041814 */
[----:B------:R-:W0:Y:S07]  /*1850*/  SHFL.BFLY PT, R16, R37, 0x1, 0x1f ;  /* 0x0c201f0025107f89 */ /* 0x000e2e00000e0000 */
[----:B-1----:R-:W-:Y:S01]  /*1860*/  HMMA.16816.F32.BF16 R28, R28, R24, R32 ;  /* 0x000000181c1c723c */ /* 0x002fe20000041820 */
[----:B------:R-:W-:-:S05]  /*1870*/  IMAD.U32 R17, RZ, RZ, UR5 ;  /* 0x00000005ff117e24 */ /* 0x000fca000f8e00ff */
[----:B------:R-:W-:Y:S02]  /*1880*/  ISETP.GE.U32.AND.EX P0, PT, R17, RZ, PT, P0 ;  /* 0x000000ff1100720c */ /* 0x000fe40003f06100 */
[----:B------:R-:W-:Y:S02]  /*1890*/  F2FP.BF16.PACK_AB R32, R50, R49 ;  /* 0x000000313220723e */ /* 0x000fe400000010ff */
[----:B------:R-:W-:Y:S02]  /*18a0*/  F2FP.BF16.PACK_AB R33, R43, R42 ;  /* 0x0000002a2b21723e */ /* 0x000fe400000010ff */
[----:B------:R-:W-:Y:S02]  /*18b0*/  F2FP.BF16.PACK_AB R34, R48, R47 ;  /* 0x0000002f3022723e */ /* 0x000fe400000010ff */
[----:B------:R-:W-:Y:S01]  /*18c0*/  F2FP.BF16.PACK_AB R35, R40, R39 ;  /* 0x000000272823723e */ /* 0x000fe200000010ff */
[----:B0-----:R-:W-:Y:S02]  /*18d0*/  FADD R17, R37, R16 ;  /* 0x0000001025117221 */ /* 0x001fe40000000000 */
[----:B------:R-:W-:-:S04]  /*18e0*/  FFMA R3, R45, R3, R41 ;  /* 0x000000032d037223 */ /* 0x000fc80000000029 */
[----:B------:R-:W-:Y:S01]  /*18f0*/  HMMA.16816.F32.BF16 R20, R32, R18, R20 ;  /* 0x000000122014723c */ /* 0x000fe20000041814 */
[----:B------:R-:W-:Y:S01]  /*1900*/  FFMA R6, R46, R6, R17 ;  /* 0x000000062e067223 */ /* 0x000fe20000000011 */
[----:B------:R-:W-:Y:S01]  /*1910*/  MOV R45, R36 ;  /* 0x00000024002d7202 */ /* 0x000fe20000000f00 */
[----:B------:R-:W-:-:S04]  /*1920*/  IMAD.MOV.U32 R46, RZ, RZ, R38 ;  /* 0x000000ffff2e7224 */ /* 0x000fc800078e0026 */
[----:B------:R-:W-:Y:S01]  /*1930*/  IMAD.MOV.U32 R18, RZ, RZ, 0x20 ;  /* 0x00000020ff127424 */ /* 0x000fe200078e00ff */
[----:B------:R-:W-:Y:S03]  /*1940*/  HMMA.16816.F32.BF16 R24, R32, R26, R28 ;  /* 0x0000001a2018723c */ /* 0x000fe6000004181c */
[C---:B------:R-:W-:Y:S02]  /*1950*/  IMAD R2, R18.reuse, c[0x0][0x1b4], R2 ;  /* 0x00006d0012027a24 */ /* 0x040fe400078e0202 */
[----:B------:R-:W-:Y:S01]  /*1960*/  IMAD R5, R18, c[0x0][0x1a4], R5 ;  /* 0x0000690012057a24 */ /* 0x000fe200078e0205 */
[----:B------:R-:W-:Y:S05]  /*1970*/  @!P0 BRA `(.L_x_1) ;  /* 0xfffff0a000008947 */ /* 0x000fea000383ffff */
.L_x_0:
[----:B0-----:R-:W-:Y:S01]  /*1980*/  LOP3.LUT R0, R63, 0x1f, RZ, 0xc0, !PT ;  /* 0x0000001f3f007812 */ /* 0x001fe200078ec0ff */
[----:B------:R-:W-:Y:S01]  /*1990*/  IMAD.MOV.U32 R17, RZ, RZ, R6 ;  /* 0x000000ffff117224 */ /* 0x000fe200078e0006 */
[----:B------:R-:W-:Y:S01]  /*19a0*/  SHF.R.S32.HI R9, RZ, 0x5, R63 ;  /* 0x00000005ff097819 */ /* 0x000fe2000001143f */
[----:B------:R-:W-:Y:S01]  /*19b0*/  IMAD R5, R69, c[0x0][0x1c0], RZ ;  /* 0x0000700045057a24 */ /* 0x000fe200078e02ff */
[----:B------:R-:W-:Y:S01]  /*19c0*/  LOP3.LUT R8, R63, 0x18, RZ, 0xc0, !PT ;  /* 0x000000183f087812 */ /* 0x000fe200078ec0ff */
[----:B------:R-:W-:Y:S01]  /*19d0*/  IMAD R6, R60, c[0x0][0x1c4], RZ ;  /* 0x000071003c067a24 */ /* 0x000fe200078e02ff */
[----:B------:R-:W-:Y:S01]  /*19e0*/  FSETP.GEU.AND P4, PT, R17, 1.175494350822287508e-38, PT ;  /* 0x008000001100780b */ /* 0x000fe20003f8e000 */
[----:B------:R-:W-:Y:S01]  /*19f0*/  IMAD.SHL.U32 R4, R0, 0x4, RZ ;  /* 0x0000000400047824 */ /* 0x000fe200078e00ff */
[----:B------:R-:W-:Y:S01]  /*1a00*/  SHF.L.U32 R2, R5, 0x1, RZ ;  /* 0x0000000105027819 */ /* 0x000fe200000006ff */
[----:B------:R-:W-:Y:S01]  /*1a10*/  FMUL R0, R17, 8388608 ;  /* 0x4b00000011007820 */ /* 0x000fe20000400000 */
[----:B------:R-:W-:Y:S01]  /*1a20*/  SGXT R9, R9, 0x1 ;  /* 0x000000010909781a */ /* 0x000fe20000000200 */
[----:B------:R-:W-:Y:S01]  /*1a30*/  IMAD.SHL.U32 R7, R6, 0x2, RZ ;  /* 0x0000000206077824 */ /* 0x000fe200078e00ff */
[----:B------:R-:W-:Y:S01]  /*1a40*/  LEA R10, R8, R65, 0x2 ;  /* 0x00000041080a7211 */ /* 0x000fe200078e10ff */
[----:B------:R-:W-:Y:S01]  /*1a50*/  IMAD.MOV.U32 R19, RZ, RZ, R3 ;  /* 0x000000ffff137224 */ /* 0x000fe200078e0003 */
[----:B------:R-:W-:Y:S01]  /*1a60*/  FSEL R0, R0, R17, !P4 ;  /* 0x0000001100007208 */ /* 0x000fe20006000000 */
[----:B------:R-:W-:Y:S01]  /*1a70*/  IMAD.HI R5, R5, 0x2, RZ ;  /* 0x0000000205057827 */ /* 0x000fe200078e02ff */
[----:B------:R-:W-:Y:S01]  /*1a80*/  IADD3 R3, P5, P6, R7, c[0x0][0x178], R2 ;  /* 0x00005e0007037a10 */ /* 0x000fe20007ebe002 */
[----:B------:R-:W-:Y:S01]  /*1a90*/  BAR.SYNC.DEFER_BLOCKING 0x0 ;  /* 0x0000000000007b1d */ /* 0x000fe20000010000 */
[C---:B------:R-:W-:Y:S01]  /*1aa0*/  FSETP.GEU.AND P3, PT, R19.reuse, 1.175494350822287508e-38, PT ;  /* 0x008000001300780b */ /* 0x040fe20003f6e000 */
[----:B------:R-:W-:Y:S01]  /*1ab0*/  FMUL R2, R19, 8388608 ;  /* 0x4b00000013027820 */ /* 0x000fe20000400000 */
[----:B------:R-:W-:Y:S01]  /*1ac0*/  LOP3.LUT R9, R4, 0x408, R9, 0x78, !PT ;  /* 0x0000040804097812 */ /* 0x000fe200078e7809 */
[----:B------:R-:W-:Y:S01]  /*1ad0*/  IMAD.SHL.U32 R7, R63, 0x4, RZ ;  /* 0x000000043f077824 */ /* 0x000fe200078e00ff */
[----:B------:R-:W-:Y:S01]  /*1ae0*/  IADD3 R4, R0, -0x3f3504f3, RZ ;  /* 0xc0cafb0d00047810 */ /* 0x000fe20007ffe0ff */
[----:B------:R-:W-:Y:S01]  /*1af0*/  IMAD.HI R6, R6, 0x2, RZ ;  /* 0x0000000206067827 */ /* 0x000fe200078e02ff */
[----:B------:R-:W-:-:S02]  /*1b00*/  FSEL R2, R2, R19, !P3 ;  /* 0x0000001302027208 */ /* 0x000fc40005800000 */
[----:B------:R-:W-:Y:S01]  /*1b10*/  LOP3.LUT R11, R63, 0x60, RZ, 0xc0, !PT ;  /* 0x000000603f0b7812 */ /* 0x000fe200078ec0ff */
[----:B------:R-:W-:Y:S01]  /*1b20*/  IMAD.MOV.U32 R28, RZ, RZ, 0x3dc6b27f ;  /* 0x3dc6b27fff1c7424 */ /* 0x000fe200078e00ff */
[----:B------:R-:W-:Y:S01]  /*1b30*/  LOP3.LUT R13, R4, 0xff800000, RZ, 0xc0, !PT ;  /* 0xff800000040d7812 */ /* 0x000fe200078ec0ff */
[----:B------:R-:W-:Y:S01]  /*1b40*/  IMAD R14, R67, c[0x0][0x1c8], RZ ;  /* 0x00007200430e7a24 */ /* 0x000fe200078e02ff */
[----:B------:R-:W-:Y:S01]  /*1b50*/  LOP3.LUT R4, R7, 0xc0, RZ, 0xc0, !PT ;  /* 0x000000c007047812 */ /* 0x000fe200078ec0ff */
[----:B------:R-:W-:Y:S01]  /*1b60*/  IMAD R29, R10, 0x4, R11 ;  /* 0x000000040a1d7824 */ /* 0x000fe200078e020b */
[----:B------:R-:W-:Y:S01]  /*1b70*/  IADD3 R7, R2, -0x3f3504f3, RZ ;  /* 0xc0cafb0d02077810 */ /* 0x000fe20007ffe0ff */
[----:B------:R0:W1:Y:S01]  /*1b80*/  I2F R11, R13 ;  /* 0x0000000d000b7306 */ /* 0x0000620000201400 */
[----:B------:R-:W-:Y:S01]  /*1b90*/  FSETP.GT.AND P1, PT, |R17|, 8.50705917302346158658e+37, PT ;  /* 0x7e8000001100780b */ /* 0x000fe20003f24200 */
[----:B------:R-:W-:Y:S01]  /*1ba0*/  IMAD R65, R65, 0x8, R4 ;  /* 0x0000000841417824 */ /* 0x000fe200078e0204 */
[----:B------:R-:W-:-:S02]  /*1bb0*/  LOP3.LUT R7, R7, 0xff800000, RZ, 0xc0, !PT ;  /* 0xff80000007077812 */ /* 0x000fc400078ec0ff */
[----:B------:R-:W-:Y:S02]  /*1bc0*/  FSEL R10, RZ, -23, P4 ;  /* 0xc1b80000ff0a7808 */ /* 0x000fe40002000000 */
[----:B------:R-:W-:Y:S01]  /*1bd0*/  FSETP.GT.AND P4, PT, |R19|, 8.50705917302346158658e+37, PT ;  /* 0x7e8000001300780b */ /* 0x000fe20003f84200 */
[----:B------:R2:W3:Y:S01]  /*1be0*/  I2F R15, R7 ;  /* 0x00000007000f7306 */ /* 0x0004e20000201400 */
[----:B------:R-:W-:Y:S01]  /*1bf0*/  IADD3.X R5, R6, c[0x0][0x17c], R5, P5, P6 ;  /* 0x00005f0006057a10 */ /* 0x000fe20002fec405 */
[----:B0-----:R-:W-:Y:S01]  /*1c00*/  IMAD.IADD R13, R0, 0x1, -R13 ;  /* 0x00000001000d7824 */ /* 0x001fe200078e0a0d */
[C---:B------:R-:W-:Y:S02]  /*1c10*/  FSETP.GEU.AND P2, PT, |R17|.reuse, 1.175494350822287508e-38, PT ;  /* 0x008000001100780b */ /* 0x040fe40003f4e200 */
[----:B------:R-:W-:Y:S01]  /*1c20*/  FSEL R6, RZ, -23, P3 ;  /* 0xc1b80000ff067808 */ /* 0x000fe20001800000 */
[----:B------:R-:W-:Y:S01]  /*1c30*/  @P1 FMUL R17, R17, 0.25 ;  /* 0x3e80000011111820 */ /* 0x000fe20000400000 */
[----:B------:R-:W-:Y:S01]  /*1c40*/  FSETP.GEU.AND P3, PT, |R19|, 1.175494350822287508e-38, PT ;  /* 0x008000001300780b */ /* 0x000fe20003f6e200 */
[----:B-1----:R-:W-:Y:S01]  /*1c50*/  FFMA.FTZ R10, R11, 1.1920928955078125e-07, R10 ;  /* 0x340000000b0a7823 */ /* 0x002fe2000001000a */
[----:B------:R-:W-:Y:S01]  /*1c60*/  LOP3.LUT R4, R63, 0x40, RZ, 0xc0, !PT ;  /* 0x000000403f047812 */ /* 0x000fe200078ec0ff */
[----:B------:R-:W-:Y:S01]  /*1c70*/  @P1 FMUL R25, R25, 0.25 ;  /* 0x3e80000019191820 */ /* 0x000fe20000400000 */
[----:B------:R-:W-:Y:S01]  /*1c80*/  SHF.R.U32.HI R8, RZ, 0x1, R8 ;  /* 0x00000001ff087819 */ /* 0x000fe20000011608 */
[----:B------:R-:W-:Y:S01]  /*1c90*/  @P4 FMUL R19, R19, 0.25 ;  /* 0x3e80000013134820 */ /* 0x000fe20000400000 */
[----:B--2---:R-:W-:Y:S01]  /*1ca0*/  IADD3 R7, R2, -R7, RZ ;  /* 0x8000000702077210 */ /* 0x004fe20007ffe0ff */
[----:B------:R-:W-:Y:S01]  /*1cb0*/  IMAD R18, R4, 0x2, R9 ;  /* 0x0000000204127824 */ /* 0x000fe200078e0209 */
[----:B------:R-:W-:Y:S01]  /*1cc0*/  LEA R9, R29, R8, 0x2 ;  /* 0x000000081d097211 */ /* 0x000fe200078e10ff */
[----:B------:R-:W-:Y:S01]  /*1cd0*/  @!P2 FMUL R17, R17, 16777216 ;  /* 0x4b8000001111a820 */ /* 0x000fe20000400000 */
[----:B------:R-:W-:Y:S01]  /*1ce0*/  LOP3.LUT R68, R68, 0xf8, RZ, 0xc0, !PT ;  /* 0x000000f844447812 */ /* 0x000fe200078ec0ff */
[----:B---3--:R-:W-:Y:S01]  /*1cf0*/  FFMA.FTZ R11, R15, 1.1920928955078125e-07, R6 ;  /* 0x340000000f0b7823 */ /* 0x008fe20000010006 */
[----:B------:R-:W-:Y:S01]  /*1d00*/  ISETP.NE.U32.AND P0, PT, R4, RZ, PT ;  /* 0x000000ff0400720c */ /* 0x000fe20003f05070 */
[----:B------:R-:W-:Y:S01]  /*1d10*/  @!P3 FMUL R19, R19, 16777216 ;  /* 0x4b8000001313b820 */ /* 0x000fe20000400000 */
[----:B------:R-:W0:Y:S01]  /*1d20*/  MUFU.RCP R15, R17 ;  /* 0x00000011000f7308 */ /* 0x000e220000001000 */
[----:B------:R-:W-:Y:S01]  /*1d30*/  @P1 FMUL R24, R24, 0.25 ;  /* 0x3e80000018181820 */ /* 0x000fe20000400000 */
[----:B------:R-:W-:Y:S01]  /*1d40*/  SHF.R.U32.HI R63, RZ, 0x1, R63 ;  /* 0x00000001ff3f7819 */ /* 0x000fe2000001163f */
[----:B------:R-:W-:-:S02]  /*1d50*/  @P1 FMUL R21, R21, 0.25 ;  /* 0x3e80000015151820 */ /* 0x000fc40000400000 */
[----:B------:R-:W-:Y:S01]  /*1d60*/  @P1 FMUL R20, R20, 0.25 ;  /* 0x3e80000014141820 */ /* 0x000fe20000400000 */
[----:B------:R-:W-:Y:S01]  /*1d70*/  ISETP.GE.U32.AND P1, PT, R2, 0x7f800000, PT ;  /* 0x7f8000000200780c */ /* 0x000fe20003f26070 */
[----:B------:R-:W-:Y:S01]  /*1d80*/  @P4 FMUL R27, R27, 0.25 ;  /* 0x3e8000001b1b4820 */ /* 0x000fe20000400000 */
[----:B------:R1:W2:Y:S01]  /*1d90*/  MUFU.RCP R8, R19 ;  /* 0x0000001300087308 */ /* 0x0002a20000001000 */
[----:B------:R-:W-:Y:S01]  /*1da0*/  @P4 FMUL R26, R26, 0.25 ;  /* 0x3e8000001a1a4820 */ /* 0x000fe20000400000 */
[----:B------:R-:W-:Y:S01]  /*1db0*/  LOP3.LUT R4, R63, 0x4, RZ, 0xc0, !PT ;  /* 0x000000043f047812 */ /* 0x000fe200078ec0ff */
[----:B------:R-:W-:Y:S02]  /*1dc0*/  @P4 FMUL R22, R22, 0.25 ;  /* 0x3e80000016164820 */ /* 0x000fe40000400000 */
[----:B------:R-:W-:Y:S02]  /*1dd0*/  @P4 FMUL R23, R23, 0.25 ;  /* 0x3e80000017174820 */ /* 0x000fe40000400000 */
[----:B------:R-:W-:-:S02]  /*1de0*/  @!P2 FMUL R25, R25, 16777216 ;  /* 0x4b8000001919a820 */ /* 0x000fc40000400000 */
[----:B------:R-:W-:Y:S01]  /*1df0*/  @!P2 FMUL R24, R24, 16777216 ;  /* 0x4b8000001818a820 */ /* 0x000fe20000400000 */
[----:B-1----:R-:W-:Y:S01]  /*1e00*/  LOP3.LUT R19, R9, 0x8, RZ, 0x3c, !PT ;  /* 0x0000000809137812 */ /* 0x002fe200078e3cff */
[----:B------:R-:W-:Y:S02]  /*1e10*/  @!P2 FMUL R21, R21, 16777216 ;  /* 0x4b8000001515a820 */ /* 0x000fe40000400000 */
[----:B------:R-:W-:Y:S01]  /*1e20*/  @!P2 FMUL R20, R20, 16777216 ;  /* 0x4b8000001414a820 */ /* 0x000fe20000400000 */
[----:B------:R-:W-:Y:S01]  /*1e30*/  ISETP.GE.U32.AND P2, PT, R0, 0x7f800000, PT ;  /* 0x7f8000000000780c */ /* 0x000fe20003f46070 */
[----:B------:R-:W-:Y:S02]  /*1e40*/  @!P3 FMUL R27, R27, 16777216 ;  /* 0x4b8000001b1bb820 */ /* 0x000fe40000400000 */
[----:B------:R-:W-:Y:S02]  /*1e50*/  @!P3 FMUL R26, R26, 16777216 ;  /* 0x4b8000001a1ab820 */ /* 0x000fe40000400000 */
[----:B------:R-:W-:-:S02]  /*1e60*/  @!P3 FMUL R22, R22, 16777216 ;  /* 0x4b8000001616b820 */ /* 0x000fc40000400000 */
[----:B------:R-:W-:Y:S02]  /*1e70*/  @!P3 FMUL R23, R23, 16777216 ;  /* 0x4b8000001717b820 */ /* 0x000fe40000400000 */
[----:B------:R-:W-:Y:S02]  /*1e80*/  FADD R13, R13, -1 ;  /* 0xbf8000000d0d7421 */ /* 0x000fe40000000000 */
[C---:B0-----:R-:W-:Y:S02]  /*1e90*/  FMUL R12, R15.reuse, R25 ;  /* 0x000000190f0c7220 */ /* 0x041fe40000400000 */
[C---:B------:R-:W-:Y:S02]  /*1ea0*/  FMUL R24, R15.reuse, R24 ;  /* 0x000000180f187220 */ /* 0x040fe40000400000 */
[C---:B------:R-:W-:Y:S02]  /*1eb0*/  FMUL R21, R15.reuse, R21 ;  /* 0x000000150f157220 */ /* 0x040fe40000400000 */
[----:B------:R-:W-:Y:S01]  /*1ec0*/  FMUL R17, R15, R20 ;  /* 0x000000140f117220 */ /* 0x000fe20000400000 */
[----:B------:R-:W-:Y:S01]  /*1ed0*/  LOP3.LUT R20, R18, 0x4, RZ, 0x3c, !PT ;  /* 0x0000000412147812 */ /* 0x000fe200078e3cff */
[----:B--2---:R-:W-:Y:S01]  /*1ee0*/  FMUL R27, R8, R27 ;  /* 0x0000001b081b7220 */ /* 0x004fe20000400000 */
[----:B------:R-:W-:Y:S01]  /*1ef0*/  F2FP.BF16.PACK_AB R12, R12, R21 ;  /* 0x000000150c0c723e */ /* 0x000fe200000010ff */
[----:B------:R-:W-:Y:S01]  /*1f00*/  FMUL R26, R8, R26 ;  /* 0x0000001a081a7220 */ /* 0x000fe20000400000 */
[----:B------:R-:W-:Y:S01]  /*1f10*/  F2FP.BF16.PACK_AB R17, R24, R17 ;  /* 0x000000111811723e */ /* 0x000fe200000010ff */
[C---:B------:R-:W-:Y:S01]  /*1f20*/  FMUL R15, R8.reuse, R22 ;  /* 0x00000016080f7220 */ /* 0x040fe20000400000 */
[----:B------:R-:W-:Y:S01]  /*1f30*/  LOP3.LUT R21, R9, 0xc, RZ, 0x3c, !PT ;  /* 0x0000000c09157812 */ /* 0x000fe200078e3cff */
[----:B------:R-:W-:Y:S01]  /*1f40*/  FMUL R8, R8, R23 ;  /* 0x0000001708087220 */ /* 0x000fe20000400000 */
[----:B------:R-:W-:Y:S01]  /*1f50*/  STS [R18+0x100], R12 ;  /* 0x0001000c12007388 */ /* 0x000fe20000000800 */
[----:B------:R-:W-:Y:S01]  /*1f60*/  FFMA.FTZ R6, R13, R28, -0.16845393180847167969 ;  /* 0xbe2c7f300d067423 */ /* 0x000fe2000001001c */
[----:B------:R-:W-:Y:S01]  /*1f70*/  F2FP.BF16.PACK_AB R15, R26, R15 ;  /* 0x0000000f1a0f723e */ /* 0x000fe200000010ff */
[----:B------:R-:W-:Y:S01]  /*1f80*/  FADD R24, R7, -1 ;  /* 0xbf80000007187421 */ /* 0x000fe20000000000 */
[----:B------:R-:W-:Y:S01]  /*1f90*/  F2FP.BF16.PACK_AB R27, R27, R8 ;  /* 0x000000081b1b723e */ /* 0x000fe200000010ff */
[----:B------:R-:W-:Y:S01]  /*1fa0*/  FFMA.FTZ R6, R13, R6, 0.1716887056827545166 ;  /* 0x3e2fcf2a0d067423 */ /* 0x000fe20000010006 */
[----:B------:R0:W-:Y:S01]  /*1fb0*/  STS [R18], R17 ;  /* 0x0000001112007388 */ /* 0x0001e20000000800 */
[----:B------:R-:W-:-:S02]  /*1fc0*/  FFMA.FTZ R7, R24, R28, -0.16845393180847167969 ;  /* 0xbe2c7f3018077423 */ /* 0x000fc4000001001c */
[C---:B------:R-:W-:Y:S01]  /*1fd0*/  FFMA.FTZ R6, R13.reuse, R6, -0.17900948226451873779 ;  /* 0xbe374e430d067423 */ /* 0x040fe20000010006 */
[----:B------:R-:W-:Y:S01]  /*1fe0*/  STS [R20+0x200], R15 ;  /* 0x0002000f14007388 */ /* 0x000fe20000000800 */
[----:B------:R-:W-:Y:S02]  /*1ff0*/  IMAD.MOV.U32 R23, RZ, RZ, c[0x0][0x1c8] ;  /* 0x00007200ff177624 */ /* 0x000fe400078e00ff */
[----:B------:R-:W-:Y:S01]  /*2000*/  FFMA.FTZ R6, R13, R6, 0.20512372255325317383 ;  /* 0x3e520bf40d067423 */ /* 0x000fe20000010006 */
[----:B------:R1:W-:Y:S01]  /*2010*/  STS [R20+0x300], R27 ;  /* 0x0003001b14007388 */ /* 0x0003e20000000800 */
[----:B------:R-:W-:Y:S01]  /*2020*/  FFMA.FTZ R7, R24, R7, 0.1716887056827545166 ;  /* 0x3e2fcf2a18077423 */ /* 0x000fe20000010007 */
[----:B0-----:R-:W-:Y:S01]  /*2030*/  LOP3.LUT R17, R9, 0x4, RZ, 0x3c, !PT ;  /* 0x0000000409117812 */ /* 0x001fe200078e3cff */
[----:B------:R-:W-:Y:S01]  /*2040*/  FFMA.FTZ R6, R13, R6, -0.24046532809734344482 ;  /* 0xbe763c8b0d067423 */ /* 0x000fe20000010006 */
[----:B------:R-:W-:Y:S01]  /*2050*/  BAR.SYNC.DEFER_BLOCKING 0x0 ;  /* 0x0000000000007b1d */ /* 0x000fe20000010000 */
[----:B------:R-:W-:-:S02]  /*2060*/  IMAD R16, R23, 0x2, R14 ;  /* 0x0000000217107824 */ /* 0x000fc400078e020e */
[C---:B------:R-:W-:Y:S02]  /*2070*/  FFMA.FTZ R6, R13.reuse, R6, 0.28857114911079406738 ;  /* 0x3e93bf990d067423 */ /* 0x040fe40000010006 */
[----:B------:R-:W-:Y:S01]  /*2080*/  FFMA.FTZ R7, R24, R7, -0.17900948226451873779 ;  /* 0xbe374e4318077423 */ /* 0x000fe20000010007 */
[----:B------:R-:W-:Y:S01]  /*2090*/  LEA R8, P4, R16, R3, 0x1 ;  /* 0x0000000310087211 */ /* 0x000fe200078808ff */
[----:B------:R-:W-:Y:S02]  /*20a0*/  FFMA.FTZ R6, R13, R6, -0.36067417263984680176 ;  /* 0xbeb8aa490d067423 */ /* 0x000fe40000010006 */
[----:B------:R-:W-:Y:S02]  /*20b0*/  IMAD R18, R23, 0x2, R16 ;  /* 0x0000000217127824 */ /* 0x000fe400078e0210 */
[----:B------:R-:W-:Y:S02]  /*20c0*/  FFMA.FTZ R6, R13, R6, 0.48089820146560668945 ;  /* 0x3ef6384a0d067423 */ /* 0x000fe40000010006 */
[----:B------:R-:W-:Y:S01]  /*20d0*/  FFMA.FTZ R7, R24, R7, 0.20512372255325317383 ;  /* 0x3e520bf418077423 */ /* 0x000fe20000010007 */
[----:B-1----:R-:W-:Y:S01]  /*20e0*/  LEA R20, R23, R18, 0x1 ;  /* 0x0000001217147211 */ /* 0x002fe200078e08ff */
[----:B------:R-:W-:Y:S01]  /*20f0*/  FFMA.FTZ R6, R13, R6, -0.72134751081466674805 ;  /* 0xbf38aa3b0d067423 */ /* 0x000fe20000010006 */
[----:B------:R-:W-:Y:S01]  /*2100*/  LEA R12, P5, R18, R3, 0x1 ;  /* 0x00000003120c7211 */ /* 0x000fe200078a08ff */
[----:B------:R-:W-:-:S02]  /*2110*/  FFMA.FTZ R7, R24, R7, -0.24046532809734344482 ;  /* 0xbe763c8b18077423 */ /* 0x000fc40000010007 */
[----:B------:R-:W-:Y:S02]  /*2120*/  FMUL R6, R13, R6 ;  /* 0x000000060d067220 */ /* 0x000fe40000400000 */
[----:B------:R-:W-:Y:S02]  /*2130*/  IMAD R22, R23, 0x2, R20 ;  /* 0x0000000217167824 */ /* 0x000fe400078e0214 */
[----:B------:R-:W-:Y:S01]  /*2140*/  FMUL R6, R13, R6 ;  /* 0x000000060d067220 */ /* 0x000fe20000400000 */
[----:B------:R0:W1:Y:S01]  /*2150*/  LDS R27, [R9] ;  /* 0x00000000091b7984 */ /* 0x0000620000000800 */
[----:B------:R-:W-:Y:S02]  /*2160*/  IMAD R26, R23, 0x2, R22 ;  /* 0x00000002171a7824 */ /* 0x000fe400078e0216 */
[----:B------:R-:W-:Y:S01]  /*2170*/  FFMA.FTZ R25, R13, 1.4426950216293334961, R6 ;  /* 0x3fb8aa3b0d197823 */ /* 0x000fe20000010006 */
[----:B------:R-:W2:Y:S01]  /*2180*/  LDS R29, [R17] ;  /* 0x00000000111d7984 */ /* 0x000ea20000000800 */
[----:B------:R-:W-:Y:S01]  /*2190*/  FFMA.FTZ R13, R24, R7, 0.28857114911079406738 ;  /* 0x3e93bf99180d7423 */ /* 0x000fe20000010007 */
[----:B------:R-:W-:Y:S01]  /*21a0*/  LEA R6, P3, R14, R3, 0x1 ;  /* 0x000000030e067211 */ /* 0x000fe200078608ff */
[----:B------:R-:W-:Y:S01]  /*21b0*/  IMAD R28, R23, 0x2, R26 ;  /* 0x00000002171c7824 */ /* 0x000fe200078e021a */
[----:B------:R3:W4:Y:S01]  /*21c0*/  LDS R31, [R19] ;  /* 0x00000000131f7984 */ /* 0x0007220000000800 */
[----:B------:R-:W-:Y:S01]  /*21d0*/  FFMA.FTZ R15, R24, R13, -0.36067417263984680176 ;  /* 0xbeb8aa49180f7423 */ /* 0x000fe2000001000d */
[----:B------:R-:W-:Y:S01]  /*21e0*/  LEA.HI.X.SX32 R7, R14, R5, 0x1, P3 ;  /* 0x000000050e077211 */ /* 0x000fe200018f0eff */
[----:B------:R-:W-:Y:S01]  /*21f0*/  FADD R10, R10, R25 ;  /* 0x000000190a0a7221 */ /* 0x000fe20000000000 */
[----:B------:R5:W4:Y:S01]  /*2200*/  LDS R33, [R21] ;  /* 0x0000000015217984 */ /* 0x000b220000000800 */
[----:B------:R-:W-:Y:S01]  /*2210*/  FFMA.FTZ R15, R24, R15, 0.48089820146560668945 ;  /* 0x3ef6384a180f7423 */ /* 0x000fe2000001000f */
[----:B0-----:R-:W-:Y:S01]  /*2220*/  LEA.HI.X.SX32 R9, R16, R5, 0x1, P4 ;  /* 0x0000000510097211 */ /* 0x001fe200020f0eff */
[----:B------:R-:W-:Y:S01]  /*2230*/  IMAD.IADD R4, R4, 0x1, R65 ;  /* 0x0000000104047824 */ /* 0x000fe200078e0241 */
[----:B------:R-:W-:Y:S01]  /*2240*/  LEA R16, P3, R20, R3, 0x1 ;  /* 0x0000000314107211 */ /* 0x000fe200078608ff */
[----:B---3--:R-:W-:Y:S01]  /*2250*/  FFMA.FTZ R19, R24, R15, -0.72134751081466674805 ;  /* 0xbf38aa3b18137423 */ /* 0x008fe2000001000f */
[----:B------:R-:W-:-:S02]  /*2260*/  LEA R14, P4, R22, R3, 0x1 ;  /* 0x00000003160e7211 */ /* 0x000fc400078808ff */
[----:B------:R-:W-:Y:S01]  /*2270*/  LEA R30, R23, R28, 0x1 ;  /* 0x0000001c171e7211 */ /* 0x000fe200078e08ff */
[----:B------:R-:W-:Y:S01]  /*2280*/  FMUL R19, R24, R19 ;  /* 0x0000001318137220 */ /* 0x000fe20000400000 */
[-C--:B------:R-:W-:Y:S02]  /*2290*/  LEA.HI.X.SX32 R13, R18, R5.reuse, 0x1, P5 ;  /* 0x00000005120d7211 */ /* 0x080fe400028f0eff */
[-C--:B------:R-:W-:Y:S02]  /*22a0*/  LEA.HI.X.SX32 R17, R20, R5.reuse, 0x1, P3 ;  /* 0x0000000514117211 */ /* 0x080fe400018f0eff */
[----:B------:R-:W-:Y:S02]  /*22b0*/  LEA.HI.X.SX32 R15, R22, R5, 0x1, P4 ;  /* 0x00000005160f7211 */ /* 0x000fe400020f0eff */
[-C--:B------:R-:W-:Y:S02]  /*22c0*/  LEA R22, P3, R26, R3.reuse, 0x1 ;  /* 0x000000031a167211 */ /* 0x080fe400078608ff */
[----:B------:R-:W-:-:S02]  /*22d0*/  LEA R18, P4, R28, R3, 0x1 ;  /* 0x000000031c127211 */ /* 0x000fc400078808ff */
[----:B------:R-:W-:Y:S01]  /*22e0*/  LEA R20, P5, R30, R3, 0x1 ;  /* 0x000000031e147211 */ /* 0x000fe200078a08ff */
[----:B------:R-:W-:Y:S01]  /*22f0*/  FMUL R3, R24, R19 ;  /* 0x0000001318037220 */ /* 0x000fe20000400000 */
[-C--:B------:R-:W-:Y:S02]  /*2300*/  LEA.HI.X.SX32 R23, R26, R5.reuse, 0x1, P3 ;  /* 0x000000051a177211 */ /* 0x080fe400018f0eff */
[-C--:B------:R-:W-:Y:S01]  /*2310*/  LEA.HI.X.SX32 R19, R28, R5.reuse, 0x1, P4 ;  /* 0x000000051c137211 */ /* 0x080fe200020f0eff */
[----:B------:R-:W-:Y:S01]  /*2320*/  FFMA.FTZ R24, R24, 1.4426950216293334961, R3 ;  /* 0x3fb8aa3b18187823 */ /* 0x000fe20000010003 */
[----:B-----5:R-:W-:Y:S01]  /*2330*/  LEA.HI.X.SX32 R21, R30, R5, 0x1, P5 ;  /* 0x000000051e157211 */ /* 0x020fe200028f0eff */
[----:B------:R-:W-:Y:S01]  /*2340*/  @P2 IMAD.MOV.U32 R3, RZ, RZ, 0x7f800000 ;  /* 0x7f800000ff032424 */ /* 0x000fe200078e00ff */
[----:B-1----:R0:W-:Y:S01]  /*2350*/  STG.E.U16 [R6.64], R27 ;  /* 0x0000001b06007986 */ /* 0x0021e2000c101506 */
[----:B------:R-:W-:Y:S01]  /*2360*/  @P1 IMAD.MOV.U32 R5, RZ, RZ, 0x7f800000 ;  /* 0x7f800000ff051424 */ /* 0x000fe200078e00ff */
[C---:B------:R-:W-:Y:S01]  /*2370*/  FSETP.NEU.AND P3, PT, R0.reuse, RZ, PT ;  /* 0x000000ff0000720b */ /* 0x040fe20003f6d000 */
[----:B------:R-:W-:Y:S01]  /*2380*/  @P2 FFMA.FTZ R10, R0, R3, +INF ;  /* 0x7f800000000a2423 */ /* 0x000fe20000010003 */
[----:B--2---:R1:W-:Y:S01]  /*2390*/  STG.E.U16 [R8.64], R29 ;  /* 0x0000001d08007986 */ /* 0x0043e2000c101506 */
[----:B------:R-:W-:Y:S01]  /*23a0*/  FADD R11, R11, R24 ;  /* 0x000000180b0b7221 */ /* 0x000fe20000000000 */
[----:B------:R-:W-:Y:S01]  /*23b0*/  PRMT R0, R29, 0x7632, R0 ;  /* 0x000076321d007816 */ /* 0x000fe20000000000 */
[C---:B------:R-:W-:Y:S01]  /*23c0*/  @P1 FFMA.FTZ R11, R2.reuse, R5, +INF ;  /* 0x7f800000020b1423 */ /* 0x040fe20000010005 */
[----:B------:R-:W-:Y:S01]  /*23d0*/  FSETP.NEU.AND P2, PT, R2, RZ, PT ;  /* 0x000000ff0200720b */ /* 0x000fe20003f4d000 */
[----:B----4-:R2:W-:Y:S01]  /*23e0*/  STG.E.U16 [R12.64], R31 ;  /* 0x0000001f0c007986 */ /* 0x0105e2000c101506 */
[----:B------:R-:W-:-:S02]  /*23f0*/  FSEL R3, R10, -INF , P3 ;  /* 0xff8000000a037808 */ /* 0x000fc40001800000 */
[----:B0-----:R-:W-:Y:S01]  /*2400*/  PRMT R7, R27, 0x7632, R7 ;  /* 0x000076321b077816 */ /* 0x001fe20000000007 */
[----:B------:R2:W-:Y:S01]  /*2410*/  STG.E.U16 [R16.64], R33 ;  /* 0x0000002110007986 */ /* 0x0005e2000c101506 */
[----:B------:R-:W-:Y:S01]  /*2420*/  PRMT R2, R33, 0x7632, R2 ;  /* 0x0000763221027816 */ /* 0x000fe20000000002 */
[----:B------:R-:W-:Y:S01]  /*2430*/  FFMA R10, R3, 0.69314718246459960938, R36 ;  /* 0x3f317218030a7823 */ /* 0x000fe20000000024 */
[----:B-1----:R-:W-:Y:S01]  /*2440*/  PRMT R9, R31, 0x7632, R9 ;  /* 0x000076321f097816 */ /* 0x002fe20000000009 */
[----:B------:R2:W-:Y:S01]  /*2450*/  STG.E.U16 [R14.64], R7 ;  /* 0x000000070e007986 */ /* 0x0005e2000c101506 */
[----:B------:R-:W-:-:S03]  /*2460*/  FSEL R11, R11, -INF , P2 ;  /* 0xff8000000b0b7808 */ /* 0x000fc60001000000 */
[----:B------:R2:W-:Y:S02]  /*2470*/  STG.E.U16 [R22.64], R0 ;  /* 0x0000000016007986 */ /* 0x0005e4000c101506 */
[----:B------:R-:W-:Y:S02]  /*2480*/  FFMA R11, R11, 0.69314718246459960938, R38 ;  /* 0x3f3172180b0b7823 */ /* 0x000fe40000000026 */
[----:B------:R2:W-:Y:S04]  /*2490*/  STG.E.U16 [R18.64], R9 ;  /* 0x0000000912007986 */ /* 0x0005e8000c101506 */
[----:B------:R2:W-:Y:S04]  /*24a0*/  STG.E.U16 [R20.64], R2 ;  /* 0x0000000214007986 */ /* 0x0005e8000c101506 */
[----:B------:R-:W-:Y:S06]  /*24b0*/  BAR.SYNC.DEFER_BLOCKING 0x0 ;  /* 0x0000000000007b1d */ /* 0x000fec0000010000 */
[----:B------:R2:W-:Y:S04]  /*24c0*/  STS.64 [R68], R10 ;  /* 0x0000000a44007388 */ /* 0x0005e80000000a00 */
[----:B------:R-:W-:Y:S06]  /*24d0*/  BAR.SYNC.DEFER_BLOCKING 0x0 ;  /* 0x0000000000007b1d */ /* 0x000fec0000010000 */
[----:B------:R-:W-:Y:S05]  /*24e0*/  @P0 EXIT ;  /* 0x000000000000094d */ /* 0x000fea0003800000 */
[----:B--2---:R-:W0:Y:S01]  /*24f0*/  LDS R5, [R4] ;  /* 0x0000000004057984 */ /* 0x004e220000000800 */
[----:B------:R-:W-:Y:S01]  /*2500*/  IMAD R69, R69, c[0x0][0x1cc], RZ ;  /* 0x0000730045457a24 */ /* 0x000fe200078e02ff */
[C---:B------:R-:W-:Y:S01]  /*2510*/  SHF.L.U32 R3, R60.reuse, 0x2, RZ ;  /* 0x000000023c037819 */ /* 0x040fe200000006ff */
[----:B------:R-:W-:-:S04]  /*2520*/  IMAD.HI R60, R60, 0x4, RZ ;  /* 0x000000043c3c7827 */ /* 0x000fc800078e02ff */
[C---:B------:R-:W-:Y:S02]  /*2530*/  IMAD.SHL.U32 R2, R69.reuse, 0x4, RZ ;  /* 0x0000000445027824 */ /* 0x040fe400078e00ff */
[----:B------:R-:W-:-:S03]  /*2540*/  IMAD.HI R69, R69, 0x4, RZ ;  /* 0x0000000445457827 */ /* 0x000fc600078e02ff */
[----:B------:R-:W-:-:S04]  /*2550*/  IADD3 R2, P0, P1, R3, c[0x0][0x180], R2 ;  /* 0x0000600003027a10 */ /* 0x000fc8000791e002 */
[----:B------:R-:W-:-:S05]  /*2560*/  IADD3.X R3, R60, c[0x0][0x184], R69, P0, P1 ;  /* 0x000061003c037a10 */ /* 0x000fca00007e2445 */
[----:B0-----:R-:W-:Y:S01]  /*2570*/  STG.E [R2.64], R5 ;  /* 0x0000000502007986 */ /* 0x001fe2000c101906 */
[----:B------:R-:W-:Y:S05]  /*2580*/  EXIT ;  /* 0x000000000000794d */ /* 0x000fea0003800000 */
.L_x_2:
[----:B------:R-:W-:-:S00]  /*2590*/  BRA `(.L_x_2) ;  /* 0xfffffff000007947 */ /* 0x000fc0000383ffff */
[----:B------:R-:W-:-:S00]  /*25a0*/  NOP ;  /* 0x0000000000007918 */ /* 0x000fc00000000000 */
        /* <DEDUP_REMOVED lines=13> */
.L_x_3:


//--------------------- .nv.global.init           --------------------------
	.section	.nv.global.init,"aw",@progbits
.nv.global.init:
	.type		_$_str,@object
	.size		_$_str,(.L_0 - _$_str)
_$_str:
        /*0000*/ 	.byte	0x5f, 0x5f, 0x43, 0x55, 0x44, 0x41, 0x5f, 0x46, 0x54, 0x5a, 0x00
.L_0:


//--------------------- .nv.shared.attn_fwd       --------------------------
	.section	.nv.shared.attn_fwd,"aw",@nobits
	.sectionflags	@""
	.align	16
